def attn_fwd(
    Q,
    K,
    V,
    Out,
    Lse,
    sm_scale,
    stride_qz,
    stride_qh,
    stride_qm,
    stride_qk,
    stride_kz,
    stride_kh,
    stride_kn,
    stride_kk,
    stride_vz,
    stride_vh,
    stride_vn,
    stride_vk,
    stride_oz,
    stride_oh,
    stride_om,
    stride_ok,
    seqlen_q,
    seqlen_k,
    BLOCK_M: tl.constexpr,
    BLOCK_N: tl.constexpr,
    HEAD_DIM: tl.constexpr,
    CAUSAL: tl.constexpr,
):
    start_m = tl.program_id(0)
    off_hz = tl.program_id(1)
    q_off = off_hz * stride_qh
    k_off = off_hz * stride_kh
    v_off = off_hz * stride_vh
    offs_m = start_m * BLOCK_M + tl.arange(0, BLOCK_M)
    offs_d = tl.arange(0, HEAD_DIM)
    offs_n = tl.arange(0, BLOCK_N)
    q_ptrs = Q + q_off + offs_m[:, None] * stride_qm + offs_d[None, :] * stride_qk
    k_ptrs = K + k_off + offs_d[:, None] * stride_kk + offs_n[None, :] * stride_kn
    v_ptrs = V + v_off + offs_n[:, None] * stride_vn + offs_d[None, :] * stride_vk
    m_i = tl.full([BLOCK_M], float("-inf"), dtype=tl.float32)
    l_i = tl.zeros([BLOCK_M], dtype=tl.float32) + 1.0
    acc = tl.zeros([BLOCK_M, HEAD_DIM], dtype=tl.float32)
    q = tl.load(q_ptrs)
    acc, l_i, m_i = _attn_fwd_inner(
        acc,
        l_i,
        m_i,
        q,
        k_ptrs,
        v_ptrs,
        sm_scale,
        stride_kn,
        stride_vn,
        start_m,
        seqlen_k,
        BLOCK_M,
        BLOCK_N,
        HEAD_DIM,
        CAUSAL,
    )
    acc = acc / l_i[:, None]
    lse = m_i + tl.math.log2(l_i) / 1.4426950408889634
    o_ptrs = (
        Out
        + off_hz * stride_oh
        + offs_m[:, None] * stride_om
        + offs_d[None, :] * stride_ok
    )
    tl.store(o_ptrs, acc.to(Out.dtype.element_ty))
    tl.store(Lse + off_hz * seqlen_q + offs_m, lse)

# config = {"BLOCK_M": 128, "BLOCK_N": 64, "HEAD_DIM": 64, "arch": "sm_100", "causal": false, "dtype": "fp16", "num_stages": 4, "num_warps": 8}
# arch = sm_100


// ===== COMPILED SASS (sm_100a) =====

	.target	sm_100a

	.elftype	@"ET_EXEC"


//--------------------- .note.nv.tkinfo           --------------------------
	.section	.note.nv.tkinfo,"",@"SHT_NOTE"
	.sectionflags	@"SHF_NOTE_NV_TKINFO"
	.tkinfo
        /*0018*/ 	.word	0x00000081
        /*0030*/ 	.string	""
        /*0030*/ 	.string	"ptxas-blackwell"
        /*0030*/ 	.string	"Cuda compilation tools, release 12.9, V12.9.86"
        /*0030*/ 	.string	"Build cuda_12.9.r12.9/compiler.36037853_0"
        /*0030*/ 	.string	"-v  -suppress-debug-info  -lineinfo  -arch sm_100a "



//--------------------- .note.nv.cuver            --------------------------
	.section	.note.nv.cuver,"",@"SHT_NOTE"
	.sectionflags	@"SHF_NOTE_NV_CUVER"
        /*0018*/ 	.short	0x0001
        /*001a*/ 	.short	0x0064
        /*001c*/ 	.short	0x0001
        /*001e*/ 	.short	0x0000
        /*0020*/ 	.short	0x0001
        /*0022*/ 	.short	0x0000


//--------------------- .nv.info                  --------------------------
	.section	.nv.info,"",@"SHT_CUDA_INFO"
	.align	4


	//----- nvinfo : EIATTR_REGCOUNT
	.align		4
        /*0000*/ 	.byte	0x04, 0x2f
        /*0002*/ 	.short	(.L_5 - .L_4)
	.align		4
.L_4:
        /*0004*/ 	.word	index@(attn_fwd)
        /*0008*/ 	.word	0x00000082


	//----- nvinfo : EIATTR_FRAME_SIZE
	.align		4
.L_5:
        /*000c*/ 	.byte	0x04, 0x11
        /*000e*/ 	.short	(.L_7 - .L_6)
	.align		4
.L_6:
        /*0010*/ 	.word	index@($__internal_2_$__cuda_sm10x_tcgen05_guardrail_trap_unallocated_columns_being_dealloced)
        /*0014*/ 	.word	0x00000000


	//----- nvinfo : EIATTR_FRAME_SIZE
	.align		4
.L_7:
        /*0018*/ 	.byte	0x04, 0x11
        /*001a*/ 	.short	(.L_9 - .L_8)
	.align		4
.L_8:
        /*001c*/ 	.word	index@($__internal_1_$__cuda_sm10x_tcgen05_guardrail_trap_phase_invalid_during_alloc)
        /*0020*/ 	.word	0x00000000


	//----- nvinfo : EIATTR_FRAME_SIZE
	.align		4
.L_9:
        /*0024*/ 	.byte	0x04, 0x11
        /*0026*/ 	.short	(.L_11 - .L_10)
	.align		4
.L_10:
        /*0028*/ 	.word	index@($__internal_0_$__cuda_sm10x_tcgen05_guardrail_trap_col_being_dealloced_not_returned_by_alloc)
        /*002c*/ 	.word	0x00000000


	//----- nvinfo : EIATTR_FRAME_SIZE
	.align		4
.L_11:
        /*0030*/ 	.byte	0x04, 0x11
        /*0032*/ 	.short	(.L_13 - .L_12)
	.align		4
.L_12:
        /*0034*/ 	.word	index@(attn_fwd)
        /*0038*/ 	.word	0x00000000


	//----- nvinfo : EIATTR_MIN_STACK_SIZE
	.align		4
.L_13:
        /*003c*/ 	.byte	0x04, 0x12
        /*003e*/ 	.short	(.L_15 - .L_14)
	.align		4
.L_14:
        /*0040*/ 	.word	index@(attn_fwd)
        /*0044*/ 	.word	0x00000000
.L_15:


//--------------------- .nv.info.attn_fwd         --------------------------
	.section	.nv.info.attn_fwd,"",@"SHT_CUDA_INFO"
	.sectionflags	@""
	.align	4


	//----- nvinfo : EIATTR_CUDA_API_VERSION
	.align		4
        /*0000*/ 	.byte	0x04, 0x37
        /*0002*/ 	.short	(.L_17 - .L_16)
.L_16:
        /*0004*/ 	.word	0x00000081


	//----- nvinfo : EIATTR_KPARAM_INFO
	.align		4
.L_17:
        /*0008*/ 	.byte	0x04, 0x17
        /*000a*/ 	.short	(.L_19 - .L_18)
.L_18:
        /*000c*/ 	.word	0x00000000
        /*0010*/ 	.short	0x0019
        /*0012*/ 	.short	0x0080
        /*0014*/ 	.byte	0x00, 0xf4, 0x21, 0x00


	//----- nvinfo : EIATTR_KPARAM_INFO
	.align		4
.L_19:
        /*0018*/ 	.byte	0x04, 0x17
        /*001a*/ 	.short	(.L_21 - .L_20)
.L_20:
        /*001c*/ 	.word	0x00000000
        /*0020*/ 	.short	0x0018
        /*0022*/ 	.short	0x0078
        /*0024*/ 	.byte	0x00, 0xf4, 0x21, 0x00


	//----- nvinfo : EIATTR_KPARAM_INFO
	.align		4
.L_21:
        /*0028*/ 	.byte	0x04, 0x17
        /*002a*/ 	.short	(.L_23 - .L_22)
.L_22:
        /*002c*/ 	.word	0x00000000
        /*0030*/ 	.short	0x0017
        /*0032*/ 	.short	0x0070
        /*0034*/ 	.byte	0x00, 0xf0, 0x11, 0x00


	//----- nvinfo : EIATTR_KPARAM_INFO
	.align		4
.L_23:
        /*0038*/ 	.byte	0x04, 0x17
        /*003a*/ 	.short	(.L_25 - .L_24)
.L_24:
        /*003c*/ 	.word	0x00000000
        /*0040*/ 	.short	0x0016
        /*0042*/ 	.short	0x006c
        /*0044*/ 	.byte	0x00, 0xf0, 0x11, 0x00


	//----- nvinfo : EIATTR_KPARAM_INFO
	.align		4
.L_25:
        /*0048*/ 	.byte	0x04, 0x17
        /*004a*/ 	.short	(.L_27 - .L_26)
.L_26:
        /*004c*/ 	.word	0x00000000
        /*0050*/ 	.short	0x0015
        /*0052*/ 	.short	0x0068
        /*0054*/ 	.byte	0x00, 0xf0, 0x11, 0x00


	//----- nvinfo : EIATTR_KPARAM_INFO
	.align		4
.L_27:
        /*0058*/ 	.byte	0x04, 0x17
        /*005a*/ 	.short	(.L_29 - .L_28)
.L_28:
        /*005c*/ 	.word	0x00000000
        /*0060*/ 	.short	0x0014
        /*0062*/ 	.short	0x0064
        /*0064*/ 	.byte	0x00, 0xf0, 0x11, 0x00


	//----- nvinfo : EIATTR_KPARAM_INFO
	.align		4
.L_29:
        /*0068*/ 	.byte	0x04, 0x17
        /*006a*/ 	.short	(.L_31 - .L_30)
.L_30:
        /*006c*/ 	.word	0x00000000
        /*0070*/ 	.short	0x0013
        /*0072*/ 	.short	0x0060
        /*0074*/ 	.byte	0x00, 0xf0, 0x11, 0x00


	//----- nvinfo : EIATTR_KPARAM_INFO
	.align		4
.L_31:
        /*0078*/ 	.byte	0x04, 0x17
        /*007a*/ 	.short	(.L_33 - .L_32)
.L_32:
        /*007c*/ 	.word	0x00000000
        /*0080*/ 	.short	0x0012
        /*0082*/ 	.short	0x005c
        /*0084*/ 	.byte	0x00, 0xf0, 0x11, 0x00


	//----- nvinfo : EIATTR_KPARAM_INFO
	.align		4
.L_33:
        /*0088*/ 	.byte	0x04, 0x17
        /*008a*/ 	.short	(.L_35 - .L_34)
.L_34:
        /*008c*/ 	.word	0x00000000
        /*0090*/ 	.short	0x0011
        /*0092*/ 	.short	0x0058
        /*0094*/ 	.byte	0x00, 0xf0, 0x11, 0x00


	//----- nvinfo : EIATTR_KPARAM_INFO
	.align		4
.L_35:
        /*0098*/ 	.byte	0x04, 0x17
        /*009a*/ 	.short	(.L_37 - .L_36)
.L_36:
        /*009c*/ 	.word	0x00000000
        /*00a0*/ 	.short	0x0010
        /*00a2*/ 	.short	0x0054
        /*00a4*/ 	.byte	0x00, 0xf0, 0x11, 0x00


	//----- nvinfo : EIATTR_KPARAM_INFO
	.align		4
.L_37:
        /*00a8*/ 	.byte	0x04, 0x17
        /*00aa*/ 	.short	(.L_39 - .L_38)
.L_38:
        /*00ac*/ 	.word	0x00000000
        /*00b0*/ 	.short	0x000f
        /*00b2*/ 	.short	0x0050
        /*00b4*/ 	.byte	0x00, 0xf0, 0x11, 0x00


	//----- nvinfo : EIATTR_KPARAM_INFO
	.align		4
.L_39:
        /*00b8*/ 	.byte	0x04, 0x17
        /*00ba*/ 	.short	(.L_41 - .L_40)
.L_40:
        /*00bc*/ 	.word	0x00000000
        /*00c0*/ 	.short	0x000e
        /*00c2*/ 	.short	0x004c
        /*00c4*/ 	.byte	0x00, 0xf0, 0x11, 0x00


	//----- nvinfo : EIATTR_KPARAM_INFO
	.align		4
.L_41:
        /*00c8*/ 	.byte	0x04, 0x17
        /*00ca*/ 	.short	(.L_43 - .L_42)
.L_42:
        /*00cc*/ 	.word	0x00000000
        /*00d0*/ 	.short	0x000d
        /*00d2*/ 	.short	0x0048
        /*00d4*/ 	.byte	0x00, 0xf0, 0x11, 0x00


	//----- nvinfo : EIATTR_KPARAM_INFO
	.align		4
.L_43:
        /*00d8*/ 	.byte	0x04, 0x17
        /*00da*/ 	.short	(.L_45 - .L_44)
.L_44:
        /*00dc*/ 	.word	0x00000000
        /*00e0*/ 	.short	0x000c
        /*00e2*/ 	.short	0x0044
        /*00e4*/ 	.byte	0x00, 0xf0, 0x11, 0x00


	//----- nvinfo : EIATTR_KPARAM_INFO
	.align		4
.L_45:
        /*00e8*/ 	.byte	0x04, 0x17
        /*00ea*/ 	.short	(.L_47 - .L_46)
.L_46:
        /*00ec*/ 	.word	0x00000000
        /*00f0*/ 	.short	0x000b
        /*00f2*/ 	.short	0x0040
        /*00f4*/ 	.byte	0x00, 0xf0, 0x11, 0x00


	//----- nvinfo : EIATTR_KPARAM_INFO
	.align		4
.L_47:
        /*00f8*/ 	.byte	0x04, 0x17
        /*00fa*/ 	.short	(.L_49 - .L_48)
.L_48:
        /*00fc*/ 	.word	0x00000000
        /*0100*/ 	.short	0x000a
        /*0102*/ 	.short	0x003c
        /*0104*/ 	.byte	0x00, 0xf0, 0x11, 0x00


	//----- nvinfo : EIATTR_KPARAM_INFO
	.align		4
.L_49:
        /*0108*/ 	.byte	0x04, 0x17
        /*010a*/ 	.short	(.L_51 - .L_50)
.L_50:
        /*010c*/ 	.word	0x00000000
        /*0110*/ 	.short	0x0009
        /*0112*/ 	.short	0x0038
        /*0114*/ 	.byte	0x00, 0xf0, 0x11, 0x00


	//----- nvinfo : EIATTR_KPARAM_INFO
	.align		4
.L_51:
        /*0118*/ 	.byte	0x04, 0x17
        /*011a*/ 	.short	(.L_53 - .L_52)
.L_52:
        /*011c*/ 	.word	0x00000000
        /*0120*/ 	.short	0x0008
        /*0122*/ 	.short	0x0034
        /*0124*/ 	.byte	0x00, 0xf0, 0x11, 0x00


	//----- nvinfo : EIATTR_KPARAM_INFO
	.align		4
.L_53:
        /*0128*/ 	.byte	0x04, 0x17
        /*012a*/ 	.short	(.L_55 - .L_54)
.L_54:
        /*012c*/ 	.word	0x00000000
        /*0130*/ 	.short	0x0007
        /*0132*/ 	.short	0x0030
        /*0134*/ 	.byte	0x00, 0xf0, 0x11, 0x00


	//----- nvinfo : EIATTR_KPARAM_INFO
	.align		4
.L_55:
        /*0138*/ 	.byte	0x04, 0x17
        /*013a*/ 	.short	(.L_57 - .L_56)
.L_56:
        /*013c*/ 	.word	0x00000000
        /*0140*/ 	.short	0x0006
        /*0142*/ 	.short	0x002c
        /*0144*/ 	.byte	0x00, 0xf0, 0x11, 0x00


	//----- nvinfo : EIATTR_KPARAM_INFO
	.align		4
.L_57:
        /*0148*/ 	.byte	0x04, 0x17
        /*014a*/ 	.short	(.L_59 - .L_58)
.L_58:
        /*014c*/ 	.word	0x00000000
        /*0150*/ 	.short	0x0005
        /*0152*/ 	.short	0x0028
        /*0154*/ 	.byte	0x00, 0xf0, 0x11, 0x00


	//----- nvinfo : EIATTR_KPARAM_INFO
	.align		4
.L_59:
        /*0158*/ 	.byte	0x04, 0x17
        /*015a*/ 	.short	(.L_61 - .L_60)
.L_60:
        /*015c*/ 	.word	0x00000000
        /*0160*/ 	.short	0x0004
        /*0162*/ 	.short	0x0020
        /*0164*/ 	.byte	0x00, 0xf4, 0x21, 0x00


	//----- nvinfo : EIATTR_KPARAM_INFO
	.align		4
.L_61:
        /*0168*/ 	.byte	0x04, 0x17
        /*016a*/ 	.short	(.L_63 - .L_62)
.L_62:
        /*016c*/ 	.word	0x00000000
        /*0170*/ 	.short	0x0003
        /*0172*/ 	.short	0x0018
        /*0174*/ 	.byte	0x00, 0xf4, 0x21, 0x00


	//----- nvinfo : EIATTR_KPARAM_INFO
	.align		4
.L_63:
        /*0178*/ 	.byte	0x04, 0x17
        /*017a*/ 	.short	(.L_65 - .L_64)
.L_64:
        /*017c*/ 	.word	0x00000000
        /*0180*/ 	.short	0x0002
        /*0182*/ 	.short	0x0010
        /*0184*/ 	.byte	0x00, 0xf4, 0x21, 0x00


	//----- nvinfo : EIATTR_KPARAM_INFO
	.align		4
.L_65:
        /*0188*/ 	.byte	0x04, 0x17
        /*018a*/ 	.short	(.L_67 - .L_66)
.L_66:
        /*018c*/ 	.word	0x00000000
        /*0190*/ 	.short	0x0001
        /*0192*/ 	.short	0x0008
        /*0194*/ 	.byte	0x00, 0xf4, 0x21, 0x00


	//----- nvinfo : EIATTR_KPARAM_INFO
	.align		4
.L_67:
        /*0198*/ 	.byte	0x04, 0x17
        /*019a*/ 	.short	(.L_69 - .L_68)
.L_68:
        /*019c*/ 	.word	0x00000000
        /*01a0*/ 	.short	0x0000
        /*01a2*/ 	.short	0x0000
        /*01a4*/ 	.byte	0x00, 0xf4, 0x21, 0x00


	//----- nvinfo : EIATTR_AT_ENTRY_FRAGMENTS
	.align		4
.L_69:
        /*01a8*/ 	.byte	0x04, 0x4f
        /*01aa*/ 	.short	(.L_71 - .L_70)


	//   ....[0]....
.L_70:
        /*01ac*/ 	.word	0x00000004


	//----- nvinfo : EIATTR_RESERVED_SMEM_USED
	.align		4
.L_71:
        /*01b0*/ 	.byte	0x01, 0x41
	.zero		2


	//----- nvinfo : EIATTR_SPARSE_MMA_MASK
	.align		4
        /*01b4*/ 	.byte	0x03, 0x50
        /*01b6*/ 	.short	0x0000


	//----- nvinfo : EIATTR_TCGEN05_1CTA_USED
	.align		4
        /*01b8*/ 	.byte	0x01, 0x51
	.zero		2


	//----- nvinfo : EIATTR_MAXREG_COUNT
	.align		4
        /*01bc*/ 	.byte	0x03, 0x1b
        /*01be*/ 	.short	0x00ff


	//----- nvinfo : EIATTR_NUM_BARRIERS
	.align		4
        /*01c0*/ 	.byte	0x02, 0x4c
        /*01c2*/ 	.byte	0x01
	.zero		1


	//----- nvinfo : EIATTR_INT_WARP_WIDE_INSTR_OFFSETS
	.align		4
        /*01c4*/ 	.byte	0x04, 0x31
        /*01c6*/ 	.short	(.L_73 - .L_72)


	//   ....[0]....
.L_72:
        /*01c8*/ 	.word	0x00001290


	//   ....[1]....
        /*01cc*/ 	.word	0x000012b0


	//   ....[2]....
        /*01d0*/ 	.word	0x00001710


	//   ....[3]....
        /*01d4*/ 	.word	0x00001830


	//   ....[4]....
        /*01d8*/ 	.word	0x00003a10


	//   ....[5]....
        /*01dc*/ 	.word	0x000069b0


	//   ....[6]....
        /*01e0*/ 	.word	0x00006a00


	//----- nvinfo : EIATTR_COOP_GROUP_MASK_REGIDS
	.align		4
.L_73:
        /*01e4*/ 	.byte	0x04, 0x29
        /*01e6*/ 	.short	(.L_75 - .L_74)


	//   ....[0]....
.L_74:
        /*01e8*/ 	.word	0xffffffff


	//   ....[1]....
        /*01ec*/ 	.word	0xffffffff


	//   ....[2]....
        /*01f0*/ 	.word	0xffffffff


	//   ....[3]....
        /*01f4*/ 	.word	0xffffffff


	//   ....[4]....
        /*01f8*/ 	.word	0xffffffff


	//   ....[5]....
        /*01fc*/ 	.word	0xffffffff


	//   ....[6]....
        /*0200*/ 	.word	0xffffffff


	//   ....[7]....
        /*0204*/ 	.word	0xffffffff


	//----- nvinfo : EIATTR_COOP_GROUP_INSTR_OFFSETS
	.align		4
.L_75:
        /*0208*/ 	.byte	0x04, 0x28
        /*020a*/ 	.short	(.L_77 - .L_76)


	//   ....[0]....
.L_76:
        /*020c*/ 	.word	0x00000050


	//   ....[1]....
        /*0210*/ 	.word	0x00000310


	//   ....[2]....
        /*0214*/ 	.word	0x00002030


	//   ....[3]....
        /*0218*/ 	.word	0x00003030


	//   ....[4]....
        /*021c*/ 	.word	0x00004030


	//   ....[5]....
        /*0220*/ 	.word	0x000048d0


	//   ....[6]....
        /*0224*/ 	.word	0x00006840


	//   ....[7]....
        /*0228*/ 	.word	0x00006ab0


	//----- nvinfo : EIATTR_VRC_CTA_INIT_COUNT
	.align		4
.L_77:
        /*022c*/ 	.byte	0x02, 0x4a
        /*022e*/ 	.byte	0x80
	.zero		1


	//----- nvinfo : EIATTR_MBARRIER_INSTR_OFFSETS
	.align		4
        /*0230*/ 	.byte	0x04, 0x39
        /*0232*/ 	.short	(.L_79 - .L_78)


	//   ....[0]....
.L_78:
        /*0234*/ 	.word	0x000015e0
        /*0238*/ 	.word	0x000000ff
        /*023c*/ 	.word	0x00000000
        /*0240*/ 	.short	0x0100
        /*0242*/ 	.byte	0x10
	.zero		1


	//   ....[1]....
        /*0244*/ 	.word	0x00001820
        /*0248*/ 	.word	0x000000ff
        /*024c*/ 	.word	0x0000a008
        /*0250*/ 	.short	0x0100
        /*0252*/ 	.byte	0x0b
	.zero		1


	//   ....[2]....
        /*0254*/ 	.word	0x00001970
        /*0258*/ 	.word	0x000000ff
        /*025c*/ 	.word	0x00006000
        /*0260*/ 	.short	0x0100
        /*0262*/ 	.byte	0x0b
	.zero		1


	//   ....[3]....
        /*0264*/ 	.word	0x00001bd0
        /*0268*/ 	.word	0x000000ff
        /*026c*/ 	.word	0x00006000
        /*0270*/ 	.short	0x010a
        /*0272*/ 	.byte	0x0b
	.zero		1


	//   ....[4]....
        /*0274*/ 	.word	0x00001c90
        /*0278*/ 	.word	0x000000ff
        /*027c*/ 	.word	0x00006000
        /*0280*/ 	.short	0x0108
        /*0282*/ 	.byte	0x0b
	.zero		1


	//   ....[5]....
        /*0284*/ 	.word	0x00003b50
        /*0288*/ 	.word	0x000000ff
        /*028c*/ 	.word	0x0000a010
        /*0290*/ 	.short	0x0100
        /*0292*/ 	.byte	0x0b
	.zero		1


	//   ....[6]....
        /*0294*/ 	.word	0x00003cb0
        /*0298*/ 	.word	0x000000ff
        /*029c*/ 	.word	0x0000a010
        /*02a0*/ 	.short	0x010a
        /*02a2*/ 	.byte	0x0b
	.zero		1


	//   ....[7]....
        /*02a4*/ 	.word	0x00003d10
        /*02a8*/ 	.word	0x000000ff
        /*02ac*/ 	.word	0x0000a010
        /*02b0*/ 	.short	0x0108
        /*02b2*/ 	.byte	0x0b
	.zero		1


	//   ....[8]....
        /*02b4*/ 	.word	0x00004800
        /*02b8*/ 	.word	0x000000ff
        /*02bc*/ 	.word	0x00000000
        /*02c0*/ 	.short	0x010a
        /*02c2*/ 	.byte	0x10
	.zero		1


	//   ....[9]....
        /*02c4*/ 	.word	0x00005260
        /*02c8*/ 	.word	0x000000ff
        /*02cc*/ 	.word	0x00000000
        /*02d0*/ 	.short	0x010a
        /*02d2*/ 	.byte	0x10
	.zero		1


	//   ....[10]....
        /*02d4*/ 	.word	0x000052f0
        /*02d8*/ 	.word	0x000000ff
        /*02dc*/ 	.word	0x0000a000
        /*02e0*/ 	.short	0x0108
        /*02e2*/ 	.byte	0x0b
	.zero		1


	//   ....[11]....
        /*02e4*/ 	.word	0x00005320
        /*02e8*/ 	.word	0x000000ff
        /*02ec*/ 	.word	0x0000a008
        /*02f0*/ 	.short	0x0108
        /*02f2*/ 	.byte	0x0b
	.zero		1


	//   ....[12]....
        /*02f4*/ 	.word	0x00006ad0
        /*02f8*/ 	.word	0x000000ff
        /*02fc*/ 	.word	0x00006000
        /*0300*/ 	.short	0x010a
        /*0302*/ 	.byte	0x0b
	.zero		1


	//   ....[13]....
        /*0304*/ 	.word	0x00006b00
        /*0308*/ 	.word	0x000000ff
        /*030c*/ 	.word	0x0000a010
        /*0310*/ 	.short	0x010a
        /*0312*/ 	.byte	0x0b
	.zero		1


	//   ....[14]....
        /*0314*/ 	.word	0x00006b30
        /*0318*/ 	.word	0x000000ff
        /*031c*/ 	.word	0x00000000
        /*0320*/ 	.short	0x010a
        /*0322*/ 	.byte	0x10
	.zero		1


	//   ....[15]....
        /*0324*/ 	.word	0x00006b60
        /*0328*/ 	.word	0x000000ff
        /*032c*/ 	.word	0x00000000
        /*0330*/ 	.short	0x010a
        /*0332*/ 	.byte	0x10
	.zero		1


	//----- nvinfo : EIATTR_NUM_MBARRIERS
	.align		4
.L_79:
        /*0334*/ 	.byte	0x03, 0x38
        /*0336*/ 	.short	0xffff


	//----- nvinfo : EIATTR_EXIT_INSTR_OFFSETS
	.align		4
        /*0338*/ 	.byte	0x04, 0x1c
        /*033a*/ 	.short	(.L_81 - .L_80)


	//   ....[0]....
.L_80:
        /*033c*/ 	.word	0x00006ac0


	//----- nvinfo : EIATTR_REQNTID
	.align		4
.L_81:
        /*0340*/ 	.byte	0x04, 0x10
        /*0342*/ 	.short	(.L_83 - .L_82)
.L_82:
        /*0344*/ 	.word	0x00000100
        /*0348*/ 	.word	0x00000001
        /*034c*/ 	.word	0x00000001


	//----- nvinfo : EIATTR_CRS_STACK_SIZE
	.align		4
.L_83:
        /*0350*/ 	.byte	0x04, 0x1e
        /*0352*/ 	.short	(.L_85 - .L_84)
.L_84:
        /*0354*/ 	.word	0x00000000


	//----- nvinfo : EIATTR_CBANK_PARAM_SIZE
	.align		4
.L_85:
        /*0358*/ 	.byte	0x03, 0x19
        /*035a*/ 	.short	0x0088


	//----- nvinfo : EIATTR_PARAM_CBANK
	.align		4
        /*035c*/ 	.byte	0x04, 0x0a
        /*035e*/ 	.short	(.L_87 - .L_86)
	.align		4
.L_86:
        /*0360*/ 	.word	index@(.nv.constant0.attn_fwd)
        /*0364*/ 	.short	0x0380
        /*0366*/ 	.short	0x0088


	//----- nvinfo : EIATTR_SW_WAR
	.align		4
.L_87:
        /*0368*/ 	.byte	0x04, 0x36
        /*036a*/ 	.short	(.L_89 - .L_88)
.L_88:
        /*036c*/ 	.word	0x00000008
.L_89:


//--------------------- .nv.compat                --------------------------
	.section	.nv.compat,"",@"SHT_CUDA_COMPAT_INFO"
	.align	4
        /*0000*/ 	.byte	0x02, 0x02, 0x02, 0x00, 0x02, 0x05, 0x05, 0x00, 0x02, 0x03, 0x00, 0x00, 0x02, 0x06, 0x01, 0x00


//--------------------- .nv.callgraph             --------------------------
	.section	.nv.callgraph,"",@"SHT_CUDA_CALLGRAPH"
	.align	4
	.sectionentsize	8
	.align		4
        /*0000*/ 	.word	0x00000000
	.align		4
        /*0004*/ 	.word	0xffffffff
	.align		4
        /*0008*/ 	.word	0x00000000
	.align		4
        /*000c*/ 	.word	0xfffffffe
	.align		4
        /*0010*/ 	.word	0x00000000
	.align		4
        /*0014*/ 	.word	0xfffffffd
	.align		4
        /*0018*/ 	.word	0x00000000
	.align		4
        /*001c*/ 	.word	0xfffffffc


//--------------------- .nv.constant4             --------------------------
	.section	.nv.constant4,"a",@progbits
	.align	8
	.align		8
.nv.constant4:
        /*0000*/ 	.dword	_$_str


//--------------------- .text.attn_fwd            --------------------------
	.section	.text.attn_fwd,"ax",@progbits
	.align	128
        .global         attn_fwd
        .type           attn_fwd,@function
        .size           attn_fwd,(.L_x_28 - attn_fwd)
        .other          attn_fwd,@"STO_CUDA_ENTRY STV_DEFAULT"
attn_fwd:
.text.attn_fwd:
[----:B------:R-:W0:Y:S01]  /*0000*/  LDC R1, c[0x0][0x37c] ;  /* 0x0000df00ff017b82 */ /* 0x000e220000000800 */
[----:B------:R-:W1:Y:S02]  /*0010*/  S2R R0, SR_TID.X ;  /* 0x0000000000007919 */ /* 0x000e640000002100 */
[----:B-1----:R-:W-:-:S13]  /*0020*/  ISETP.GE.U32.AND P0, PT, R0, 0x20, PT ;  /* 0x000000200000780c */ /* 0x002fda0003f06070 */
[----:B------:R-:W-:Y:S05]  /*0030*/  @P0 BRA `(.L_x_0) ;  /* 0x0000000000b80947 */ /* 0x000fea0003800000 */
[----:B------:R-:W1:Y:S01]  /*0040*/  S2UR UR6, SR_CgaCtaId ;  /* 0x00000000000679c3 */ /* 0x000e620000008800 */
[----:B------:R-:W-:Y:S01]  /*0050*/  NOP ;  /* 0x0000000000007918 */ /* 0x000fe20000000000 */
[----:B------:R-:W-:Y:S02]  /*0060*/  UMOV UR4, 0x40 ;  /* 0x0000004000047882 */ /* 0x000fe40000000000 */
[----:B-1----:R-:W-:-:S09]  /*0070*/  ULEA UR4, UR6, UR4, 0x18 ;  /* 0x0000000406047291 */ /* 0x002fd2000f8ec0ff */
[----:B------:R-:W1:Y:S01]  /*0080*/  LDS.U8 R2, [UR4] ;  /* 0x00000004ff027984 */ /* 0x000e620008000000 */
[----:B------:R-:W-:Y:S02]  /*0090*/  UMOV UR4, 0x400 ;  /* 0x0000040000047882 */ /* 0x000fe40000000000 */
[----:B------:R-:W-:Y:S01]  /*00a0*/  ULEA UR4, UR6, UR4, 0x18 ;  /* 0x0000000406047291 */ /* 0x000fe2000f8ec0ff */
[----:B-1----:R-:W-:-:S13]  /*00b0*/  ISETP.NE.AND P1, PT, R2, RZ, PT ;  /* 0x000000ff0200720c */ /* 0x002fda0003f25270 */
[----:B------:R-:W-:Y:S05]  /*00c0*/  @P1 BRA `(.L_x_1) ;  /* 0x00000000007c1947 */ /* 0x000fea0003800000 */
[----:B------:R-:W-:-:S13]  /*00d0*/  ELECT P1, URZ, PT ;  /* 0x0000000000ff782f */ /* 0x000fda0003820000 */
[----:B------:R-:W-:Y:S05]  /*00e0*/  @!P1 BRA `(.L_x_2) ;  /* 0x0000000000849947 */ /* 0x000fea0003800000 */
[----:B------:R-:W-:Y:S01]  /*00f0*/  UMOV UR5, 0x8 ;  /* 0x0000000800057882 */ /* 0x000fe20000000000 */
[----:B------:R-:W-:Y:S01]  /*0100*/  HFMA2 R5, -RZ, RZ, 0, 5.9604644775390625e-08 ;  /* 0x00000001ff057431 */ /* 0x000fe200000001ff */
[----:B------:R-:W-:-:S03]  /*0110*/  MOV R3, 0xff ;  /* 0x000000ff00037802 */ /* 0x000fc60000000f00 */
[----:B------:R-:W-:Y:S04]  /*0120*/  DEPBAR.LE SB1, 0x36 ;  /* 0x00009d800000791a */ /* 0x000fe80000000000 */
[----:B------:R-:W1:Y:S02]  /*0130*/  UTCATOMSWS.FIND_AND_SET.ALIGN UP0, UR5, UR5 ;  /* 0x00000005000575e3 */ /* 0x000e640008000800 */
[----:B-1----:R-:W-:-:S04]  /*0140*/  PLOP3.LUT P1, PT, PT, PT, UP0, 0x80, 0x8 ;  /* 0x000000000008781c */ /* 0x002fc80003f2f008 */
[----:B------:R-:W-:-:S04]  /*0150*/  SEL R2, RZ, 0xffffffff, !P1 ;  /* 0xffffffffff027807 */ /* 0x000fc80004800000 */
[----:B------:R-:W-:Y:S02]  /*0160*/  ISETP.NE.AND P1, PT, R2, RZ, PT ;  /* 0x000000ff0200720c */ /* 0x000fe40003f25270 */
[----:B------:R-:W-:-:S11]  /*0170*/  MOV R2, UR5 ;  /* 0x0000000500027c02 */ /* 0x000fd60008000f00 */
[----:B------:R-:W-:Y:S05]  /*0180*/  @P1 BRA `(.L_x_3) ;  /* 0x0000000000241947 */ /* 0x000fea0003800000 */
.L_x_4:
[----:B------:R-:W-:Y:S05]  /*0190*/  NANOSLEEP 0x64 ;  /* 0x000000640000795d */ /* 0x000fea0003800000 */
[----:B------:R-:W-:-:S05]  /*01a0*/  UMOV UR5, 0x8 ;  /* 0x0000000800057882 */ /* 0x000fca0000000000 */
[----:B------:R-:W-:Y:S04]  /*01b0*/  DEPBAR.LE SB1, 0x36 ;  /* 0x00009d800000791a */ /* 0x000fe80000000000 */
[----:B------:R-:W1:Y:S02]  /*01c0*/  UTCATOMSWS.FIND_AND_SET.ALIGN UP0, UR5, UR5 ;  /* 0x00000005000575e3 */ /* 0x000e640008000800 */
[----:B-1----:R-:W-:-:S04]  /*01d0*/  PLOP3.LUT P1, PT, PT, PT, UP0, 0x80, 0x8 ;  /* 0x000000000008781c */ /* 0x002fc80003f2f008 */
[----:B------:R-:W-:-:S04]  /*01e0*/  SEL R2, RZ, 0xffffffff, !P1 ;  /* 0xffffffffff027807 */ /* 0x000fc80004800000 */
[----:B------:R-:W-:Y:S01]  /*01f0*/  ISETP.NE.AND P1, PT, R2, RZ, PT ;  /* 0x000000ff0200720c */ /* 0x000fe20003f25270 */
[----:B------:R-:W-:-:S12]  /*0200*/  IMAD.U32 R2, RZ, RZ, UR5 ;  /* 0x00000005ff027e24 */ /* 0x000fd8000f8e00ff */
[----:B------:R-:W-:Y:S05]  /*0210*/  @!P1 BRA `(.L_x_4) ;  /* 0xfffffffc00dc9947 */ /* 0x000fea000383ffff */
.L_x_3:
[C---:B------:R-:W-:Y:S01]  /*0220*/  IADD3 R4, PT, PT, R2.reuse, 0x10, RZ ;  /* 0x0000001002047810 */ /* 0x040fe20007ffe0ff */
[----:B------:R-:W-:Y:S01]  /*0230*/  UMOV UR5, 0x50 ;  /* 0x0000005000057882 */ /* 0x000fe20000000000 */
[----:B------:R-:W-:Y:S01]  /*0240*/  SHF.L.U32 R3, R3, R2, RZ ;  /* 0x0000000203037219 */ /* 0x000fe200000006ff */
[----:B------:R-:W-:Y:S01]  /*0250*/  ULEA UR5, UR6, UR5, 0x18 ;  /* 0x0000000506057291 */ /* 0x000fe2000f8ec0ff */
[----:B------:R-:W-:Y:S02]  /*0260*/  SHF.L.U32 R4, R5, R4, RZ ;  /* 0x0000000405047219 */ /* 0x000fe400000006ff */
[----:B------:R-:W-:Y:S02]  /*0270*/  SHF.L.U32 R2, R2, 0x5, RZ ;  /* 0x0000000502027819 */ /* 0x000fe400000006ff */
[----:B------:R-:W-:-:S05]  /*0280*/  LOP3.LUT R3, R4, R3, RZ, 0xfc, !PT ;  /* 0x0000000304037212 */ /* 0x000fca00078efcff */
[----:B------:R1:W-:Y:S04]  /*0290*/  ATOMS.OR RZ, [UR5], R3 ;  /* 0x00000003ffff798c */ /* 0x0003e8000b000005 */
[----:B------:R1:W-:Y:S01]  /*02a0*/  STS [UR4], R2 ;  /* 0x00000002ff007988 */ /* 0x0003e20008000804 */
[----:B------:R-:W-:Y:S05]  /*02b0*/  BRA `(.L_x_2) ;  /* 0x0000000000107947 */ /* 0x000fea0003800000 */
.L_x_1:
[----:B------:R-:W-:-:S05]  /*02c0*/  MOV R2, 0xffffffff ;  /* 0xffffffff00027802 */ /* 0x000fca0000000f00 */
[----:B------:R1:W-:Y:S02]  /*02d0*/  STS [UR4], R2 ;  /* 0x00000002ff007988 */ /* 0x0003e40008000804 */
[----:B-1----:R-:W-:-:S07]  /*02e0*/  MOV R2, 0x300 ;  /* 0x0000030000027802 */ /* 0x002fce0000000f00 */
[----:B0-----:R-:W-:Y:S05]  /*02f0*/  CALL.REL.NOINC `($__internal_1_$__cuda_sm10x_tcgen05_guardrail_trap_phase_invalid_during_alloc) ;  /* 0x0000006800307944 */ /* 0x001fea0003c00000 */
.L_x_2:
[----:B------:R-:W-:Y:S05]  /*0300*/  WARPSYNC.ALL ;  /* 0x0000000000007948 */ /* 0x000fea0003800000 */
[----:B------:R-:W-:Y:S01]  /*0310*/  NOP ;  /* 0x0000000000007918 */ /* 0x000fe20000000000 */
.L_x_0:
[----:B-1----:R-:W1:Y:S01]  /*0320*/  S2R R2, SR_CTAID.X ;  /* 0x0000000000027919 */ /* 0x002e620000002500 */
[----:B------:R-:W2:Y:S01]  /*0330*/  S2UR UR10, SR_CTAID.Y ;  /* 0x00000000000a79c3 */ /* 0x000ea20000002600 */
[----:B------:R-:W2:Y:S01]  /*0340*/  LDCU.64 UR4, c[0x0][0x3b0] ;  /* 0x00007600ff0477ac */ /* 0x000ea20008000a00 */
[----:B------:R-:W-:Y:S02]  /*0350*/  LOP3.LUT R3, R0, 0x7f, RZ, 0xc0, !PT ;  /* 0x0000007f00037812 */ /* 0x000fe400078ec0ff */
[----:B------:R-:W-:Y:S01]  /*0360*/  SHF.R.U32.HI R4, RZ, 0x7, R0 ;  /* 0x00000007ff047819 */ /* 0x000fe20000011600 */
[----:B------:R-:W-:Y:S01]  /*0370*/  UMOV UR11, 0x400 ;  /* 0x00000400000b7882 */ /* 0x000fe20000000000 */
[----:B------:R-:W3:Y:S02]  /*0380*/  LDCU.64 UR32, c[0x0][0x358] ;  /* 0x00006b00ff2077ac */ /* 0x000ee40008000a00 */
[----:B------:R-:W4:Y:S01]  /*0390*/  LDC.64 R16, c[0x0][0x380] ;  /* 0x0000e000ff107b82 */ /* 0x000f220000000a00 */
[----:B------:R-:W-:-:S07]  /*03a0*/  SGXT.U32 R4, R4, 0x1 ;  /* 0x000000010404781a */ /* 0x000fce0000000000 */
[----:B------:R-:W0:Y:S08]  /*03b0*/  LDC R15, c[0x0][0x3b8] ;  /* 0x0000ee00ff0f7b82 */ /* 0x000e300000000800 */
[----:B------:R-:W0:Y:S01]  /*03c0*/  S2UR UR6, SR_CgaCtaId ;  /* 0x00000000000679c3 */ /* 0x000e220000008800 */
[----:B--2---:R-:W-:-:S04]  /*03d0*/  UIMAD UR4, UR10, UR4, URZ ;  /* 0x000000040a0472a4 */ /* 0x004fc8000f8e02ff */
[----:B------:R-:W-:Y:S01]  /*03e0*/  USHF.L.U32 UR7, UR4, 0x1, URZ ;  /* 0x0000000104077899 */ /* 0x000fe200080006ff */
[----:B-1----:R-:W-:Y:S02]  /*03f0*/  IMAD R3, R2, 0x80, R3 ;  /* 0x0000008002037824 */ /* 0x002fe400078e0203 */
[----:B------:R-:W1:Y:S02]  /*0400*/  LDC.64 R54, c[0x0][0x388] ;  /* 0x0000e200ff367b82 */ /* 0x000e640000000a00 */
[----:B------:R-:W-:Y:S01]  /*0410*/  IMAD R2, R3, UR5, RZ ;  /* 0x0000000503027c24 */ /* 0x000fe2000f8e02ff */
[----:B------:R-:W-:-:S04]  /*0420*/  UIMAD.WIDE UR4, UR4, 0x2, URZ ;  /* 0x00000002040478a5 */ /* 0x000fc8000f8e02ff */
[C---:B------:R-:W-:Y:S01]  /*0430*/  SHF.L.U32 R5, R2.reuse, 0x1, RZ ;  /* 0x0000000102057819 */ /* 0x040fe200000006ff */
[----:B------:R-:W-:Y:S01]  /*0440*/  IMAD.HI R2, R2, 0x2, RZ ;  /* 0x0000000202027827 */ /* 0x000fe200078e02ff */
[----:B------:R-:W-:Y:S02]  /*0450*/  BAR.SYNC.DEFER_BLOCKING 0x0 ;  /* 0x0000000000007b1d */ /* 0x000fe40000010000 */
[----:B----4-:R-:W-:Y:S01]  /*0460*/  IADD3 R16, P1, P2, R5, UR7, R16 ;  /* 0x0000000705107c10 */ /* 0x010fe2000fa3e010 */
[----:B0-----:R-:W-:-:S03]  /*0470*/  IMAD R4, R4, R15, RZ ;  /* 0x0000000f04047224 */ /* 0x001fc600078e02ff */
[----:B------:R-:W-:Y:S01]  /*0480*/  IADD3.X R17, PT, PT, R2, UR5, R17, P1, P2 ;  /* 0x0000000502117c10 */ /* 0x000fe20008fe4411 */
[----:B------:R-:W-:Y:S01]  /*0490*/  ULEA UR11, UR6, UR11, 0x18 ;  /* 0x0000000b060b7291 */ /* 0x000fe2000f8ec0ff */
[C---:B------:R-:W-:Y:S01]  /*04a0*/  LEA R2, R15.reuse, R4, 0x1 ;  /* 0x000000040f027211 */ /* 0x040fe200078e08ff */
[----:B------:R-:W0:Y:S01]  /*04b0*/  LDCU UR4, c[0x0][0x3c8] ;  /* 0x00007900ff0477ac */ /* 0x000e220008000800 */
[C---:B------:R-:W-:Y:S02]  /*04c0*/  LEA R6, P1, R4.reuse, R16, 0x1 ;  /* 0x0000001004067211 */ /* 0x040fe400078208ff */
[C---:B------:R-:W-:Y:S02]  /*04d0*/  LEA R12, R15.reuse, R2, 0x1 ;  /* 0x000000020f0c7211 */ /* 0x040fe400078e08ff */
[----:B------:R-:W-:Y:S02]  /*04e0*/  LEA.HI.X.SX32 R7, R4, R17, 0x1, P1 ;  /* 0x0000001104077211 */ /* 0x000fe400008f0eff */
[-C--:B------:R-:W-:Y:S01]  /*04f0*/  LEA R10, P1, R12, R16.reuse, 0x1 ;  /* 0x000000100c0a7211 */ /* 0x080fe200078208ff */
[----:B------:R-:W-:Y:S01]  /*0500*/  IMAD R14, R15, 0x2, R12 ;  /* 0x000000020f0e7824 */ /* 0x000fe200078e020c */
[----:B------:R-:W-:-:S02]  /*0510*/  LEA R8, P2, R2, R16, 0x1 ;  /* 0x0000001002087211 */ /* 0x000fc400078408ff */
[-C--:B------:R-:W-:Y:S01]  /*0520*/  LEA.HI.X.SX32 R11, R12, R17.reuse, 0x1, P1 ;  /* 0x000000110c0b7211 */ /* 0x080fe200008f0eff */
[----:B------:R-:W2:Y:S01]  /*0530*/  LDS R48, [UR11] ;  /* 0x0000000bff307984 */ /* 0x000ea20008000800 */
[----:B------:R-:W-:Y:S01]  /*0540*/  BAR.SYNC.DEFER_BLOCKING 0x0 ;  /* 0x0000000000007b1d */ /* 0x000fe20000010000 */
[C---:B------:R-:W-:Y:S02]  /*0550*/  LEA R12, P1, R14.reuse, R16, 0x1 ;  /* 0x000000100e0c7211 */ /* 0x040fe400078208ff */
[C---:B------:R-:W-:Y:S02]  /*0560*/  LEA R20, R15.reuse, R14, 0x1 ;  /* 0x0000000e0f147211 */ /* 0x040fe400078e08ff */
[----:B------:R-:W-:Y:S02]  /*0570*/  LEA.HI.X.SX32 R13, R14, R17, 0x1, P1 ;  /* 0x000000110e0d7211 */ /* 0x000fe400008f0eff */
[----:B------:R-:W-:Y:S02]  /*0580*/  LEA R18, P1, R20, R16, 0x1 ;  /* 0x0000001014127211 */ /* 0x000fe400078208ff */
[----:B------:R-:W-:-:S02]  /*0590*/  LEA R14, R15, R20, 0x1 ;  /* 0x000000140f0e7211 */ /* 0x000fc400078e08ff */
[-C--:B------:R-:W-:Y:S02]  /*05a0*/  LEA.HI.X.SX32 R19, R20, R17.reuse, 0x1, P1 ;  /* 0x0000001114137211 */ /* 0x080fe400008f0eff */
[C---:B------:R-:W-:Y:S02]  /*05b0*/  LEA R20, P1, R14.reuse, R16, 0x1 ;  /* 0x000000100e147211 */ /* 0x040fe400078208ff */
[C---:B------:R-:W-:Y:S02]  /*05c0*/  LEA R26, R15.reuse, R14, 0x1 ;  /* 0x0000000e0f1a7211 */ /* 0x040fe400078e08ff */
[-C--:B------:R-:W-:Y:S02]  /*05d0*/  LEA.HI.X.SX32 R21, R14, R17.reuse, 0x1, P1 ;  /* 0x000000110e157211 */ /* 0x080fe400008f0eff */
[----:B------:R-:W-:Y:S01]  /*05e0*/  LEA.HI.X.SX32 R9, R2, R17, 0x1, P2 ;  /* 0x0000001102097211 */ /* 0x000fe200010f0eff */
[C---:B------:R-:W-:Y:S01]  /*05f0*/  IMAD R14, R15.reuse, 0x2, R26 ;  /* 0x000000020f0e7824 */ /* 0x040fe200078e021a */
[----:B------:R-:W-:Y:S01]  /*0600*/  LEA R22, P1, R26, R16, 0x1 ;  /* 0x000000101a167211 */ /* 0x000fe200078208ff */
[----:B---3--:R-:W5:Y:S03]  /*0610*/  LDG.E.U16 R2, desc[UR32][R6.64] ;  /* 0x0000002006027981 */ /* 0x008f66000c1e1500 */
[----:B------:R-:W-:-:S02]  /*0620*/  LEA R28, R15, R14, 0x1 ;  /* 0x0000000e0f1c7211 */ /* 0x000fc400078e08ff */
[----:B------:R-:W-:Y:S01]  /*0630*/  LEA R24, P2, R14, R16, 0x1 ;  /* 0x000000100e187211 */ /* 0x000fe200078408ff */
[----:B------:R-:W5:Y:S01]  /*0640*/  LDG.E.U16 R4, desc[UR32][R8.64] ;  /* 0x0000002008047981 */ /* 0x000f62000c1e1500 */
[----:B------:R-:W-:-:S03]  /*0650*/  LEA.HI.X.SX32 R23, R26, R17, 0x1, P1 ;  /* 0x000000111a177211 */ /* 0x000fc600008f0eff */
[----:B------:R-:W5:Y:S04]  /*0660*/  LDG.E.U16 R5, desc[UR32][R10.64] ;  /* 0x000000200a057981 */ /* 0x000f68000c1e1500 */
[----:B------:R3:W5:Y:S01]  /*0670*/  LDG.E.U16 R6, desc[UR32][R12.64] ;  /* 0x000000200c067981 */ /* 0x000762000c1e1500 */
[----:B------:R-:W-:Y:S02]  /*0680*/  LEA.HI.X.SX32 R25, R14, R17, 0x1, P2 ;  /* 0x000000110e197211 */ /* 0x000fe400010f0eff */
[----:B------:R-:W-:Y:S01]  /*0690*/  LEA R26, P1, R28, R16, 0x1 ;  /* 0x000000101c1a7211 */ /* 0x000fe200078208ff */
[----:B------:R4:W5:Y:S04]  /*06a0*/  LDG.E.U16 R7, desc[UR32][R18.64] ;  /* 0x0000002012077981 */ /* 0x000968000c1e1500 */
[----:B------:R0:W5:Y:S01]  /*06b0*/  LDG.E.U16 R8, desc[UR32][R20.64] ;  /* 0x0000002014087981 */ /* 0x000162000c1e1500 */
[----:B---3--:R-:W-:-:S03]  /*06c0*/  LEA R12, R15, R28, 0x1 ;  /* 0x0000001c0f0c7211 */ /* 0x008fc600078e08ff */
[----:B------:R3:W5:Y:S01]  /*06d0*/  LDG.E.U16 R9, desc[UR32][R22.64] ;  /* 0x0000002016097981 */ /* 0x000762000c1e1500 */
[----:B------:R-:W-:Y:S02]  /*06e0*/  LEA.HI.X.SX32 R27, R28, R17, 0x1, P1 ;  /* 0x000000111c1b7211 */ /* 0x000fe400008f0eff */
[----:B------:R-:W-:Y:S01]  /*06f0*/  LEA R14, R15, R12, 0x1 ;  /* 0x0000000c0f0e7211 */ /* 0x000fe200078e08ff */
[----:B------:R1:W5:Y:S01]  /*0700*/  LDG.E.U16 R10, desc[UR32][R24.64] ;  /* 0x00000020180a7981 */ /* 0x000362000c1e1500 */
[----:B----4-:R-:W-:-:S03]  /*0710*/  LEA R18, P1, R12, R16, 0x1 ;  /* 0x000000100c127211 */ /* 0x010fc600078208ff */
[C---:B------:R-:W-:Y:S01]  /*0720*/  IMAD R30, R15.reuse, 0x2, R14 ;  /* 0x000000020f1e7824 */ /* 0x040fe200078e020e */
[-C--:B------:R-:W-:Y:S01]  /*0730*/  LEA.HI.X.SX32 R19, R12, R17.reuse, 0x1, P1 ;  /* 0x000000110c137211 */ /* 0x080fe200008f0eff */
[----:B------:R4:W5:Y:S01]  /*0740*/  LDG.E.U16 R11, desc[UR32][R26.64] ;  /* 0x000000201a0b7981 */ /* 0x000962000c1e1500 */
[-C--:B0-----:R-:W-:Y:S02]  /*0750*/  LEA R20, P1, R14, R16.reuse, 0x1 ;  /* 0x000000100e147211 */ /* 0x081fe400078208ff */
[----:B------:R-:W-:Y:S01]  /*0760*/  LEA R28, P2, R30, R16, 0x1 ;  /* 0x000000101e1c7211 */ /* 0x000fe200078408ff */
[----:B------:R-:W5:Y:S01]  /*0770*/  LDG.E.U16 R12, desc[UR32][R18.64] ;  /* 0x00000020120c7981 */ /* 0x000f62000c1e1500 */
[----:B------:R-:W-:Y:S02]  /*0780*/  LEA R32, R15, R30, 0x1 ;  /* 0x0000001e0f207211 */ /* 0x000fe400078e08ff */
[-C--:B------:R-:W-:Y:S02]  /*0790*/  LEA.HI.X.SX32 R21, R14, R17.reuse, 0x1, P1 ;  /* 0x000000110e157211 */ /* 0x080fe400008f0eff */
[----:B------:R-:W-:-:S02]  /*07a0*/  LEA.HI.X.SX32 R29, R30, R17, 0x1, P2 ;  /* 0x000000111e1d7211 */ /* 0x000fc400010f0eff */
[C---:B---3--:R-:W-:Y:S01]  /*07b0*/  LEA R22, P1, R32.reuse, R16, 0x1 ;  /* 0x0000001020167211 */ /* 0x048fe200078208ff */
[----:B------:R-:W5:Y:S01]  /*07c0*/  LDG.E.U16 R13, desc[UR32][R20.64] ;  /* 0x00000020140d7981 */ /* 0x000f62000c1e1500 */
[C---:B------:R-:W-:Y:S02]  /*07d0*/  LEA R30, R15.reuse, R32, 0x1 ;  /* 0x000000200f1e7211 */ /* 0x040fe400078e08ff */
[-C--:B------:R-:W-:Y:S01]  /*07e0*/  LEA.HI.X.SX32 R23, R32, R17.reuse, 0x1, P1 ;  /* 0x0000001120177211 */ /* 0x080fe200008f0eff */
[----:B------:R0:W5:Y:S01]  /*07f0*/  LDG.E.U16 R14, desc[UR32][R28.64] ;  /* 0x000000201c0e7981 */ /* 0x000162000c1e1500 */
[C---:B------:R-:W-:Y:S02]  /*0800*/  LEA R32, R15.reuse, R30, 0x1 ;  /* 0x0000001e0f207211 */ /* 0x040fe400078e08ff */
[C---:B-1----:R-:W-:Y:S01]  /*0810*/  LEA R24, P1, R30.reuse, R16, 0x1 ;  /* 0x000000101e187211 */ /* 0x042fe200078208ff */
[----:B------:R-:W5:Y:S02]  /*0820*/  LDG.E.U16 R18, desc[UR32][R22.64] ;  /* 0x0000002016127981 */ /* 0x000f64000c1e1500 */
[----:B------:R-:W-:Y:S01]  /*0830*/  IMAD R34, R15, 0x2, R32 ;  /* 0x000000020f227824 */ /* 0x000fe200078e0220 */
[----:B------:R-:W-:-:S04]  /*0840*/  LEA.HI.X.SX32 R25, R30, R17, 0x1, P1 ;  /* 0x000000111e197211 */ /* 0x000fc800008f0eff */
[----:B------:R-:W-:Y:S01]  /*0850*/  LEA R30, P2, R34, R16, 0x1 ;  /* 0x00000010221e7211 */ /* 0x000fe200078408ff */
[----:B------:R-:W5:Y:S01]  /*0860*/  LDG.E.U16 R19, desc[UR32][R24.64] ;  /* 0x0000002018137981 */ /* 0x000f62000c1e1500 */
[C---:B------:R-:W-:Y:S02]  /*0870*/  LEA R36, R15.reuse, R34, 0x1 ;  /* 0x000000220f247211 */ /* 0x040fe400078e08ff */
[----:B----4-:R-:W-:Y:S02]  /*0880*/  LEA R26, P1, R32, R16, 0x1 ;  /* 0x00000010201a7211 */ /* 0x010fe400078208ff */
[-C--:B------:R-:W-:Y:S02]  /*0890*/  LEA.HI.X.SX32 R31, R34, R17.reuse, 0x1, P2 ;  /* 0x00000011221f7211 */ /* 0x080fe400010f0eff */
[----:B------:R-:W-:Y:S02]  /*08a0*/  LEA R34, R15, R36, 0x1 ;  /* 0x000000240f227211 */ /* 0x000fe400078e08ff */
[----:B------:R-:W-:Y:S01]  /*08b0*/  LEA.HI.X.SX32 R27, R32, R17, 0x1, P1 ;  /* 0x00000011201b7211 */ /* 0x000fe200008f0eff */
[----:B------:R-:W5:Y:S01]  /*08c0*/  LDG.E.U16 R21, desc[UR32][R30.64] ;  /* 0x000000201e157981 */ /* 0x000f62000c1e1500 */
[----:B------:R-:W-:-:S02]  /*08d0*/  LEA R32, P1, R36, R16, 0x1 ;  /* 0x0000001024207211 */ /* 0x000fc400078208ff */
[C---:B------:R-:W-:Y:S01]  /*08e0*/  LEA R38, R15.reuse, R34, 0x1 ;  /* 0x000000220f267211 */ /* 0x040fe200078e08ff */
[----:B------:R1:W5:Y:S01]  /*08f0*/  LDG.E.U16 R20, desc[UR32][R26.64] ;  /* 0x000000201a147981 */ /* 0x000362000c1e1500 */
[-C--:B------:R-:W-:Y:S02]  /*0900*/  LEA.HI.X.SX32 R33, R36, R17.reuse, 0x1, P1 ;  /* 0x0000001124217211 */ /* 0x080fe400008f0eff */
[CC--:B0-----:R-:W-:Y:S01]  /*0910*/  LEA R28, P1, R34.reuse, R16.reuse, 0x1 ;  /* 0x00000010221c7211 */ /* 0x0c1fe200078208ff */
[----:B------:R-:W-:Y:S02]  /*0920*/  IMAD R40, R15, 0x2, R38 ;  /* 0x000000020f287824 */ /* 0x000fe400078e0226 */
[----:B------:R0:W5:Y:S01]  /*0930*/  LDG.E.U16 R22, desc[UR32][R32.64] ;  /* 0x0000002020167981 */ /* 0x000162000c1e1500 */
[----:B------:R-:W-:Y:S02]  /*0940*/  LEA.HI.X.SX32 R29, R34, R17, 0x1, P1 ;  /* 0x00000011221d7211 */ /* 0x000fe400008f0eff */
[----:B------:R-:W-:-:S02]  /*0950*/  LEA R34, P1, R38, R16, 0x1 ;  /* 0x0000001026227211 */ /* 0x000fc400078208ff */
[C---:B------:R-:W-:Y:S01]  /*0960*/  LEA R42, R15.reuse, R40, 0x1 ;  /* 0x000000280f2a7211 */ /* 0x040fe200078e08ff */
[----:B------:R-:W5:Y:S01]  /*0970*/  LDG.E.U16 R23, desc[UR32][R28.64] ;  /* 0x000000201c177981 */ /* 0x000f62000c1e1500 */
[-C--:B------:R-:W-:Y:S02]  /*0980*/  LEA.HI.X.SX32 R35, R38, R17.reuse, 0x1, P1 ;  /* 0x0000001126237211 */ /* 0x080fe400008f0eff */
[C---:B------:R-:W-:Y:S02]  /*0990*/  LEA R38, P1, R42.reuse, R16, 0x1 ;  /* 0x000000102a267211 */ /* 0x040fe400078208ff */
[C---:B-1----:R-:W-:Y:S01]  /*09a0*/  LEA R26, R15.reuse, R42, 0x1 ;  /* 0x0000002a0f1a7211 */ /* 0x042fe200078e08ff */
[----:B------:R1:W5:Y:S01]  /*09b0*/  LDG.E.U16 R24, desc[UR32][R34.64] ;  /* 0x0000002022187981 */ /* 0x000362000c1e1500 */
[----:B------:R-:W-:Y:S02]  /*09c0*/  LEA.HI.X.SX32 R39, R42, R17, 0x1, P1 ;  /* 0x000000112a277211 */ /* 0x000fe400008f0eff */
[----:B------:R-:W-:-:S02]  /*09d0*/  LEA R42, R15, R26, 0x1 ;  /* 0x0000001a0f2a7211 */ /* 0x000fc400078e08ff */
[----:B------:R-:W-:-:S03]  /*09e0*/  LEA R30, P1, R26, R16, 0x1 ;  /* 0x000000101a1e7211 */ /* 0x000fc600078208ff */
[C---:B------:R-:W-:Y:S01]  /*09f0*/  IMAD R44, R15.reuse, 0x2, R42 ;  /* 0x000000020f2c7824 */ /* 0x040fe200078e022a */
[-C--:B------:R-:W-:Y:S02]  /*0a00*/  LEA.HI.X.SX32 R31, R26, R17.reuse, 0x1, P1 ;  /* 0x000000111a1f7211 */ /* 0x080fe400008f0eff */
[-C--:B------:R-:W-:Y:S01]  /*0a10*/  LEA R36, P2, R40, R16.reuse, 0x1 ;  /* 0x0000001028247211 */ /* 0x080fe200078408ff */
[----:B------:R-:W5:Y:S01]  /*0a20*/  LDG.E.U16 R26, desc[UR32][R38.64] ;  /* 0x00000020261a7981 */ /* 0x000f62000c1e1500 */
[----:B0-----:R-:W-:Y:S02]  /*0a30*/  LEA R32, P1, R42, R16, 0x1 ;  /* 0x000000102a207211 */ /* 0x001fe400078208ff */
[----:B------:R-:W-:Y:S01]  /*0a40*/  LEA R46, R15, R44, 0x1 ;  /* 0x0000002c0f2e7211 */ /* 0x000fe200078e08ff */
[----:B------:R-:W5:Y:S01]  /*0a50*/  LDG.E.U16 R27, desc[UR32][R30.64] ;  /* 0x000000201e1b7981 */ /* 0x000f62000c1e1500 */
[-C--:B------:R-:W-:Y:S02]  /*0a60*/  LEA.HI.X.SX32 R37, R40, R17.reuse, 0x1, P2 ;  /* 0x0000001128257211 */ /* 0x080fe400010f0eff */
[----:B------:R-:W-:-:S02]  /*0a70*/  LEA.HI.X.SX32 R33, R42, R17, 0x1, P1 ;  /* 0x000000112a217211 */ /* 0x000fc400008f0eff */
[-C--:B-1----:R-:W-:Y:S01]  /*0a80*/  LEA R34, P1, R46, R16.reuse, 0x1 ;  /* 0x000000102e227211 */ /* 0x082fe200078208ff */
[----:B------:R0:W5:Y:S01]  /*0a90*/  LDG.E.U16 R25, desc[UR32][R36.64] ;  /* 0x0000002024197981 */ /* 0x000162000c1e1500 */
[----:B------:R-:W-:Y:S02]  /*0aa0*/  LEA R40, P2, R44, R16, 0x1 ;  /* 0x000000102c287211 */ /* 0x000fe400078408ff */
[C---:B------:R-:W-:Y:S01]  /*0ab0*/  LEA R42, R15.reuse, R46, 0x1 ;  /* 0x0000002e0f2a7211 */ /* 0x040fe200078e08ff */
[----:B------:R-:W5:Y:S01]  /*0ac0*/  LDG.E.U16 R28, desc[UR32][R32.64] ;  /* 0x00000020201c7981 */ /* 0x000f62000c1e1500 */
[-C--:B------:R-:W-:Y:S02]  /*0ad0*/  LEA.HI.X.SX32 R35, R46, R17.reuse, 0x1, P1 ;  /* 0x000000112e237211 */ /* 0x080fe400008f0eff */
[----:B------:R-:W-:Y:S02]  /*0ae0*/  LEA.HI.X.SX32 R41, R44, R17, 0x1, P2 ;  /* 0x000000112c297211 */ /* 0x000fe400010f0eff */
[----:B------:R-:W-:Y:S01]  /*0af0*/  LEA R44, R15, R42, 0x1 ;  /* 0x0000002a0f2c7211 */ /* 0x000fe200078e08ff */
[----:B------:R-:W5:Y:S01]  /*0b00*/  LDG.E.U16 R30, desc[UR32][R34.64] ;  /* 0x00000020221e7981 */ /* 0x000f62000c1e1500 */
[----:B0-----:R-:W-:-:S03]  /*0b10*/  LEA R36, P1, R42, R16, 0x1 ;  /* 0x000000102a247211 */ /* 0x001fc600078208ff */
[----:B------:R-:W5:Y:S01]  /*0b20*/  LDG.E.U16 R29, desc[UR32][R40.64] ;  /* 0x00000020281d7981 */ /* 0x000f62000c1e1500 */
[-C--:B------:R-:W-:Y:S02]  /*0b30*/  LEA.HI.X.SX32 R37, R42, R17.reuse, 0x1, P1 ;  /* 0x000000112a257211 */ /* 0x080fe400008f0eff */
[C---:B------:R-:W-:Y:S01]  /*0b40*/  LEA R38, P1, R44.reuse, R16, 0x1 ;  /* 0x000000102c267211 */ /* 0x040fe200078208ff */
[C---:B------:R-:W-:Y:S02]  /*0b50*/  IMAD R46, R15.reuse, 0x2, R44 ;  /* 0x000000020f2e7824 */ /* 0x040fe400078e022c */
[----:B------:R-:W5:Y:S01]  /*0b60*/  LDG.E.U16 R31, desc[UR32][R36.64] ;  /* 0x00000020241f7981 */ /* 0x000f62000c1e1500 */
[----:B------:R-:W-:Y:S02]  /*0b70*/  LEA.HI.X.SX32 R39, R44, R17, 0x1, P1 ;  /* 0x000000112c277211 */ /* 0x000fe400008f0eff */
[----:B------:R-:W-:-:S03]  /*0b80*/  LEA R50, R15, R46, 0x1 ;  /* 0x0000002e0f327211 */ /* 0x000fc600078e08ff */
[----:B------:R0:W5:Y:S01]  /*0b90*/  LDG.E.U16 R32, desc[UR32][R38.64] ;  /* 0x0000002026207981 */ /* 0x000162000c1e1500 */
[C---:B------:R-:W-:Y:S02]  /*0ba0*/  LEA R52, R15.reuse, R50, 0x1 ;  /* 0x000000320f347211 */ /* 0x040fe400078e08ff */
[C---:B------:R-:W-:Y:S01]  /*0bb0*/  LEA R42, P2, R46.reuse, R16, 0x1 ;  /* 0x000000102e2a7211 */ /* 0x040fe200078408ff */
[----:B0-----:R-:W0:Y:S01]  /*0bc0*/  LDC.64 R38, c[0x0][0x3c0] ;  /* 0x0000f000ff267b82 */ /* 0x001e220000000a00 */
[C---:B------:R-:W-:Y:S02]  /*0bd0*/  LEA R40, R15.reuse, R52, 0x1 ;  /* 0x000000340f287211 */ /* 0x040fe400078e08ff */
[----:B------:R-:W-:Y:S02]  /*0be0*/  LEA.HI.X.SX32 R43, R46, R17, 0x1, P2 ;  /* 0x000000112e2b7211 */ /* 0x000fe400010f0eff */
[----:B------:R-:W-:Y:S01]  /*0bf0*/  LEA R46, P2, R40, R16, 0x1 ;  /* 0x00000010282e7211 */ /* 0x000fe200078408ff */
[----:B------:R-:W-:-:S03]  /*0c00*/  IMAD R15, R15, 0x2, R40 ;  /* 0x000000020f0f7824 */ /* 0x000fc600078e0228 */
[-C--:B------:R-:W-:Y:S01]  /*0c10*/  LEA.HI.X.SX32 R47, R40, R17.reuse, 0x1, P2 ;  /* 0x00000011282f7211 */ /* 0x080fe200010f0eff */
[----:B------:R1:W5:Y:S01]  /*0c20*/  LDG.E.U16 R43, desc[UR32][R42.64] ;  /* 0x000000202a2b7981 */ /* 0x000362000c1e1500 */
[----:B------:R-:W-:Y:S02]  /*0c30*/  SHF.R.U32.HI R40, RZ, 0x6, R0 ;  /* 0x00000006ff287819 */ /* 0x000fe40000011600 */
[-C--:B------:R-:W-:Y:S02]  /*0c40*/  LEA R44, P1, R50, R16.reuse, 0x1 ;  /* 0x00000010322c7211 */ /* 0x080fe400078208ff */
[----:B------:R-:W-:Y:S01]  /*0c50*/  SGXT.U32 R40, R40, 0x2 ;  /* 0x000000022828781a */ /* 0x000fe20000000000 */
[----:B------:R-:W5:Y:S01]  /*0c60*/  LDG.E.U16 R47, desc[UR32][R46.64] ;  /* 0x000000202e2f7981 */ /* 0x000f62000c1e1500 */
[----:B------:R-:W-:Y:S02]  /*0c70*/  LEA.HI.X.SX32 R45, R50, R17, 0x1, P1 ;  /* 0x00000011322d7211 */ /* 0x000fe400008f0eff */
[----:B------:R-:W-:Y:S01]  /*0c80*/  LEA R34, P1, R52, R16, 0x1 ;  /* 0x0000001034227211 */ /* 0x000fe200078208ff */
[----:B0-----:R-:W-:-:S03]  /*0c90*/  IMAD R36, R40, R39, RZ ;  /* 0x0000002728247224 */ /* 0x001fc600078e02ff */
[-C--:B------:R-:W-:Y:S01]  /*0ca0*/  LEA.HI.X.SX32 R35, R52, R17.reuse, 0x1, P1 ;  /* 0x0000001134237211 */ /* 0x080fe200008f0eff */
[----:B------:R0:W5:Y:S01]  /*0cb0*/  LDG.E.U16 R45, desc[UR32][R44.64] ;  /* 0x000000202c2d7981 */ /* 0x000162000c1e1500 */
[C---:B------:R-:W-:Y:S02]  /*0cc0*/  LEA R16, P1, R15.reuse, R16, 0x1 ;  /* 0x000000100f107211 */ /* 0x040fe400078208ff */
[----:B-1----:R-:W-:Y:S02]  /*0cd0*/  LOP3.LUT R42, R0, 0x3f, RZ, 0xc0, !PT ;  /* 0x0000003f002a7812 */ /* 0x002fe400078ec0ff */
[----:B------:R1:W5:Y:S01]  /*0ce0*/  LDG.E.U16 R35, desc[UR32][R34.64] ;  /* 0x0000002022237981 */ /* 0x000362000c1e1500 */
[----:B------:R-:W-:Y:S02]  /*0cf0*/  LEA.HI.X.SX32 R17, R15, R17, 0x1, P1 ;  /* 0x000000110f117211 */ /* 0x000fe400008f0eff */
[----:B0-----:R-:W-:-:S03]  /*0d00*/  LEA R44, R39, R36, 0x2 ;  /* 0x00000024272c7211 */ /* 0x001fc600078e10ff */
[----:B------:R0:W5:Y:S01]  /*0d10*/  LDG.E.U16 R33, desc[UR32][R16.64] ;  /* 0x0000002010217981 */ /* 0x000162000c1e1500 */
[----:B------:R-:W-:Y:S02]  /*0d20*/  SHF.R.S32.HI R15, RZ, 0x7, R0 ;  /* 0x00000007ff0f7819 */ /* 0x000fe40000011400 */
[----:B-1----:R-:W-:Y:S02]  /*0d30*/  LEA R34, R39, R44, 0x2 ;  /* 0x0000002c27227211 */ /* 0x002fe400078e10ff */
[----:B------:R-:W-:Y:S02]  /*0d40*/  SGXT R15, R15, 0x1 ;  /* 0x000000010f0f781a */ /* 0x000fe40000000200 */
[C---:B------:R-:W-:Y:S01]  /*0d50*/  SHF.L.U32 R50, R42.reuse, 0x1, RZ ;  /* 0x000000012a327819 */ /* 0x040fe200000006ff */
[C---:B------:R-:W-:Y:S02]  /*0d60*/  IMAD R46, R39.reuse, 0x4, R34 ;  /* 0x00000004272e7824 */ /* 0x040fe400078e0222 */
[----:B0-----:R-:W-:Y:S01]  /*0d70*/  IMAD R16, R42, UR4, RZ ;  /* 0x000000042a107c24 */ /* 0x001fe2000f8e02ff */
[----:B------:R-:W-:Y:S01]  /*0d80*/  LOP3.LUT R56, R50, 0x90, R15, 0x78, !PT ;  /* 0x0000009032387812 */ /* 0x000fe200078e780f */
[----:B------:R-:W-:Y:S01]  /*0d90*/  IMAD R38, R38, UR10, RZ ;  /* 0x0000000a26267c24 */ /* 0x000fe2000f8e02ff */
[----:B------:R-:W-:-:S02]  /*0da0*/  LEA R50, R39, R46, 0x2 ;  /* 0x0000002e27327211 */ /* 0x000fc400078e10ff */
[----:B------:R-:W-:Y:S01]  /*0db0*/  SHF.L.U32 R17, R16, 0x1, RZ ;  /* 0x0000000110117819 */ /* 0x000fe200000006ff */
[----:B------:R-:W-:Y:S01]  /*0dc0*/  IMAD.SHL.U32 R15, R38, 0x2, RZ ;  /* 0x00000002260f7824 */ /* 0x000fe200078e00ff */
[----:B------:R-:W-:Y:S01]  /*0dd0*/  LEA R52, R39, R50, 0x2 ;  /* 0x0000003227347211 */ /* 0x000fe200078e10ff */
[----:B------:R-:W-:-:S03]  /*0de0*/  IMAD.HI R16, R16, 0x2, RZ ;  /* 0x0000000210107827 */ /* 0x000fc600078e02ff */
[----:B------:R-:W-:Y:S01]  /*0df0*/  IADD3 R17, P1, P2, R17, R54, R15 ;  /* 0x0000003611117210 */ /* 0x000fe20007a3e00f */
[----:B------:R-:W-:Y:S01]  /*0e00*/  IMAD.HI R38, R38, 0x2, RZ ;  /* 0x0000000226267827 */ /* 0x000fe200078e02ff */
[----:B------:R-:W-:-:S04]  /*0e10*/  LEA R54, R39, R52, 0x2 ;  /* 0x0000003427367211 */ /* 0x000fc800078e10ff */
[----:B------:R-:W-:Y:S02]  /*0e20*/  IADD3.X R41, PT, PT, R16, R55, R38, P1, P2 ;  /* 0x0000003710297210 */ /* 0x000fe40000fe4426 */
[----:B------:R-:W-:Y:S02]  /*0e30*/  LEA R16, R39, R54, 0x2 ;  /* 0x0000003627107211 */ /* 0x000fe400078e10ff */
[----:B------:R-:W-:-:S03]  /*0e40*/  LEA R102, P3, R34, R17, 0x1 ;  /* 0x0000001122667211 */ /* 0x000fc600078608ff */
[C---:B------:R-:W-:Y:S01]  /*0e50*/  IMAD R38, R39.reuse, 0x4, R16 ;  /* 0x0000000427267824 */ /* 0x040fe200078e0210 */
[----:B------:R-:W-:Y:S02]  /*0e60*/  LEA R106, P1, R36, R17, 0x1 ;  /* 0x00000011246a7211 */ /* 0x000fe400078208ff */
[----:B------:R-:W-:Y:S02]  /*0e70*/  LEA.HI.X.SX32 R103, R34, R41, 0x1, P3 ;  /* 0x0000002922677211 */ /* 0x000fe400018f0eff */
[C---:B------:R-:W-:Y:S02]  /*0e80*/  LEA R34, R39.reuse, R38, 0x2 ;  /* 0x0000002627227211 */ /* 0x040fe400078e10ff */
[----:B------:R-:W-:Y:S02]  /*0e90*/  LEA R104, P2, R44, R17, 0x1 ;  /* 0x000000112c687211 */ /* 0x000fe400078408ff */
[----:B------:R-:W-:Y:S02]  /*0ea0*/  LEA.HI.X.SX32 R107, R36, R41, 0x1, P1 ;  /* 0x00000029246b7211 */ /* 0x000fe400008f0eff */
[----:B------:R-:W-:-:S02]  /*0eb0*/  LEA R36, R39, R34, 0x2 ;  /* 0x0000002227247211 */ /* 0x000fc400078e10ff */
[----:B------:R-:W-:Y:S02]  /*0ec0*/  LEA.HI.X.SX32 R105, R44, R41, 0x1, P2 ;  /* 0x000000292c697211 */ /* 0x000fe400010f0eff */
[-C--:B------:R-:W-:Y:S02]  /*0ed0*/  LEA R100, P1, R46, R17.reuse, 0x1 ;  /* 0x000000112e647211 */ /* 0x080fe400078208ff */
[-C--:B------:R-:W-:Y:S02]  /*0ee0*/  LEA R98, P2, R50, R17.reuse, 0x1 ;  /* 0x0000001132627211 */ /* 0x080fe400078408ff */
[C---:B------:R-:W-:Y:S02]  /*0ef0*/  LEA R44, R39.reuse, R36, 0x2 ;  /* 0x00000024272c7211 */ /* 0x040fe400078e10ff */
[----:B------:R-:W-:Y:S02]  /*0f00*/  LEA R96, P3, R52, R17, 0x1 ;  /* 0x0000001134607211 */ /* 0x000fe400078608ff */
[-C--:B------:R-:W-:Y:S01]  /*0f10*/  LEA.HI.X.SX32 R101, R46, R41.reuse, 0x1, P1 ;  /* 0x000000292e657211 */ /* 0x080fe200008f0eff */
[----:B------:R-:W-:Y:S01]  /*0f20*/  IMAD R46, R39, 0x4, R44 ;  /* 0x00000004272e7824 */ /* 0x000fe200078e022c */
[----:B------:R-:W-:-:S02]  /*0f30*/  LEA.HI.X.SX32 R99, R50, R41, 0x1, P2 ;  /* 0x0000002932637211 */ /* 0x000fc400010f0eff */
[----:B------:R-:W-:Y:S02]  /*0f40*/  LEA R92, P2, R16, R17, 0x1 ;  /* 0x00000011105c7211 */ /* 0x000fe400078408ff */
[----:B------:R-:W-:Y:S02]  /*0f50*/  LEA.HI.X.SX32 R97, R52, R41, 0x1, P3 ;  /* 0x0000002934617211 */ /* 0x000fe400018f0eff */
[----:B------:R-:W-:Y:S02]  /*0f60*/  LEA R90, P3, R38, R17, 0x1 ;  /* 0x00000011265a7211 */ /* 0x000fe400078608ff */
[----:B------:R-:W-:Y:S02]  /*0f70*/  LEA.HI.X.SX32 R93, R16, R41, 0x1, P2 ;  /* 0x00000029105d7211 */ /* 0x000fe400010f0eff */
[----:B------:R-:W-:Y:S02]  /*0f80*/  LEA R16, R39, R46, 0x2 ;  /* 0x0000002e27107211 */ /* 0x000fe400078e10ff */
[----:B------:R-:W-:-:S02]  /*0f90*/  LEA R94, P1, R54, R17, 0x1 ;  /* 0x00000011365e7211 */ /* 0x000fc400078208ff */
[-C--:B------:R-:W-:Y:S02]  /*0fa0*/  LEA.HI.X.SX32 R91, R38, R41.reuse, 0x1, P3 ;  /* 0x00000029265b7211 */ /* 0x080fe400018f0eff */
[----:B------:R-:W-:Y:S02]  /*0fb0*/  LEA R38, R39, R16, 0x2 ;  /* 0x0000001027267211 */ /* 0x000fe400078e10ff */
[----:B------:R-:W-:Y:S02]  /*0fc0*/  LEA.HI.X.SX32 R95, R54, R41, 0x1, P1 ;  /* 0x00000029365f7211 */ /* 0x000fe400008f0eff */
[----:B------:R-:W-:Y:S02]  /*0fd0*/  SHF.R.U32.HI R37, RZ, 0x5, R0 ;  /* 0x00000005ff257819 */ /* 0x000fe40000011600 */
[-C--:B------:R-:W-:Y:S02]  /*0fe0*/  LEA R88, P1, R34, R17.reuse, 0x1 ;  /* 0x0000001122587211 */ /* 0x080fe400078208ff */
[----:B------:R-:W-:-:S02]  /*0ff0*/  LEA R86, P2, R36, R17, 0x1 ;  /* 0x0000001124567211 */ /* 0x000fc400078408ff */
[----:B------:R-:W-:Y:S02]  /*1000*/  LEA R84, P3, R44, R17, 0x1 ;  /* 0x000000112c547211 */ /* 0x000fe400078608ff */
[----:B------:R-:W-:Y:S02]  /*1010*/  LEA R15, R39, R38, 0x2 ;  /* 0x00000026270f7211 */ /* 0x000fe400078e10ff */
[----:B------:R-:W-:Y:S02]  /*1020*/  R2UR UR21, R37 ;  /* 0x00000000251572ca */ /* 0x000fe400000e0000 */
[-C--:B------:R-:W-:Y:S02]  /*1030*/  LEA.HI.X.SX32 R89, R34, R41.reuse, 0x1, P1 ;  /* 0x0000002922597211 */ /* 0x080fe400008f0eff */
[-C--:B------:R-:W-:Y:S02]  /*1040*/  LEA.HI.X.SX32 R87, R36, R41.reuse, 0x1, P2 ;  /* 0x0000002924577211 */ /* 0x080fe400010f0eff */
[----:B------:R-:W-:-:S02]  /*1050*/  LEA.HI.X.SX32 R85, R44, R41, 0x1, P3 ;  /* 0x000000292c557211 */ /* 0x000fc400018f0eff */
[----:B------:R-:W-:Y:S02]  /*1060*/  SHF.L.U32 R37, R0, 0x7, RZ ;  /* 0x0000000700257819 */ /* 0x000fe400000006ff */
[-C--:B------:R-:W-:Y:S02]  /*1070*/  LEA R82, P1, R46, R17.reuse, 0x1 ;  /* 0x000000112e527211 */ /* 0x080fe400078208ff */
[-C--:B------:R-:W-:Y:S02]  /*1080*/  LEA R80, P2, R16, R17.reuse, 0x1 ;  /* 0x0000001110507211 */ /* 0x080fe400078408ff */
[-C--:B------:R-:W-:Y:S02]  /*1090*/  LEA R78, P3, R38, R17.reuse, 0x1 ;  /* 0x00000011264e7211 */ /* 0x080fe400078608ff */
[----:B------:R-:W-:Y:S02]  /*10a0*/  LEA R76, P4, R15, R17, 0x1 ;  /* 0x000000110f4c7211 */ /* 0x000fe400078808ff */
[----:B--2---:R-:W-:-:S02]  /*10b0*/  R2UR UR12, R48 ;  /* 0x00000000300c72ca */ /* 0x004fc400000e0000 */
[----:B------:R-:W-:Y:S02]  /*10c0*/  LOP3.LUT R37, R56, 0x2000, R37, 0xf8, !PT ;  /* 0x0000200038257812 */ /* 0x000fe400078ef825 */
[-C--:B------:R-:W-:Y:S02]  /*10d0*/  LEA.HI.X.SX32 R83, R46, R41.reuse, 0x1, P1 ;  /* 0x000000292e537211 */ /* 0x080fe400008f0eff */
[-C--:B------:R-:W-:Y:S02]  /*10e0*/  LEA.HI.X.SX32 R81, R16, R41.reuse, 0x1, P2 ;  /* 0x0000002910517211 */ /* 0x080fe400010f0eff */
[-C--:B------:R-:W-:Y:S02]  /*10f0*/  LEA.HI.X.SX32 R79, R38, R41.reuse, 0x1, P3 ;  /* 0x00000029264f7211 */ /* 0x080fe400018f0eff */
[----:B------:R-:W-:Y:S01]  /*1100*/  LEA.HI.X.SX32 R77, R15, R41, 0x1, P4 ;  /* 0x000000290f4d7211 */ /* 0x000fe200020f0eff */
[----:B------:R-:W-:Y:S06]  /*1110*/  @P0 BRA `(.L_x_5) ;  /* 0x0000000000180947 */ /* 0x000fec0003800000 */
[----:B------:R-:W-:Y:S01]  /*1120*/  ELECT P1, URZ, PT ;  /* 0x0000000000ff782f */ /* 0x000fe20003820000 */
[----:B------:R-:W-:Y:S01]  /*1130*/  IMAD.MOV.U32 R15, RZ, RZ, 0x1 ;  /* 0x00000001ff0f7424 */ /* 0x000fe200078e00ff */
[----:B------:R-:W-:Y:S01]  /*1140*/  UMOV UR4, 0x40 ;  /* 0x0000004000047882 */ /* 0x000fe20000000000 */
[----:B------:R-:W-:Y:S01]  /*1150*/  UVIRTCOUNT.DEALLOC.SMPOOL 0x80 ;  /* 0x000000800000784c */ /* 0x000fe20000000000 */
[----:B------:R-:W-:-:S09]  /*1160*/  ULEA UR4, UR6, UR4, 0x18 ;  /* 0x0000000406047291 */ /* 0x000fd2000f8ec0ff */
[----:B------:R0:W-:Y:S03]  /*1170*/  @P1 STS.U8 [UR4], R15 ;  /* 0x0000000fff001988 */ /* 0x0001e60008000004 */
.L_x_5:
[----:B------:R-:W-:Y:S01]  /*1180*/  USHF.L.U32 UR4, UR21, 0x15, URZ ;  /* 0x0000001515047899 */ /* 0x000fe200080006ff */
[----:B------:R-:W-:Y:S01]  /*1190*/  LOP3.LUT R16, R37, 0x20, RZ, 0x3c, !PT ;  /* 0x0000002025107812 */ /* 0x000fe200078e3cff */
[----:B------:R-:W-:Y:S01]  /*11a0*/  ULOP3.LUT UR23, UR21, 0x4, URZ, 0xc0, !UPT ;  /* 0x0000000415177892 */ /* 0x000fe2000f8ec0ff */
[----:B-----5:R1:W-:Y:S01]  /*11b0*/  STS.U16 [R37+UR11], R2 ;  /* 0x0000000225007988 */ /* 0x0203e2000800040b */
[----:B------:R-:W-:Y:S01]  /*11c0*/  ULOP3.LUT UR7, UR4, 0x600000, URZ, 0xc0, !UPT ;  /* 0x0060000004077892 */ /* 0x000fe2000f8ec0ff */
[----:B------:R-:W-:Y:S01]  /*11d0*/  LOP3.LUT P1, RZ, R0, 0xff, RZ, 0xc0, !PT ;  /* 0x000000ff00ff7812 */ /* 0x000fe2000782c0ff */
[----:B------:R-:W-:Y:S01]  /*11e0*/  UMOV UR5, 0x1 ;  /* 0x0000000100057882 */ /* 0x000fe20000000000 */
[----:B------:R2:W-:Y:S01]  /*11f0*/  STS.U16 [R37+UR11+0x400], R7 ;  /* 0x0004000725007988 */ /* 0x0005e2000800040b */
[----:B------:R-:W-:Y:S01]  /*1200*/  UIADD3 UR13, UPT, UPT, UR12, UR7, URZ ;  /* 0x000000070c0d7290 */ /* 0x000fe2000fffe0ff */
[----:B0-----:R-:W-:Y:S01]  /*1210*/  PRMT R15, RZ, 0x7610, R15 ;  /* 0x00007610ff0f7816 */ /* 0x001fe2000000000f */
[----:B------:R-:W-:-:S02]  /*1220*/  UIADD3 UR16, UPT, UPT, UR11, 0xa000, URZ ;  /* 0x0000a0000b107890 */ /* 0x000fc4000fffe0ff */
[----:B------:R0:W-:Y:S01]  /*1230*/  STS.U16 [R37+UR11+0x800], R11 ;  /* 0x0008000b25007988 */ /* 0x0001e2000800040b */
[----:B------:R-:W-:Y:S01]  /*1240*/  ULEA UR13, UR23, UR13, 0x3 ;  /* 0x0000000d170d7291 */ /* 0x000fe2000f8e18ff */
[----:B-1----:R-:W-:Y:S01]  /*1250*/  LOP3.LUT R2, R37, 0x40, RZ, 0x3c, !PT ;  /* 0x0000004025027812 */ /* 0x002fe200078e3cff */
[----:B------:R-:W1:Y:S01]  /*1260*/  LDCU UR22, c[0x0][0x3f0] ;  /* 0x00007e00ff1677ac */ /* 0x000e620008000800 */
[----:B------:R3:W-:Y:S01]  /*1270*/  STS.U16 [R37+UR11+0xc00], R18 ;  /* 0x000c001225007988 */ /* 0x0007e2000800040b */
[----:B------:R-:W-:Y:S01]  /*1280*/  PRMT R17, RZ, 0x7610, R17 ;  /* 0x00007610ff117816 */ /* 0x000fe20000000011 */
[----:B------:R-:W-:Y:S02]  /*1290*/  VOTEU.ALL UP0, P1 ;  /* 0x0000000000ff7886 */ /* 0x000fe40000800000 */
[----:B------:R-:W-:Y:S01]  /*12a0*/  STS.U16 [R37+UR11+0x1000], R22 ;  /* 0x0010001625007988 */ /* 0x000fe2000800040b */
[----:B------:R-:W-:Y:S01]  /*12b0*/  VOTEU.ALL UP1, P1 ;  /* 0x0000000000ff7886 */ /* 0x000fe20000820000 */
[----:B--2---:R-:W-:-:S02]  /*12c0*/  PRMT R7, RZ, 0x7610, R7 ;  /* 0x00007610ff077816 */ /* 0x004fc40000000007 */
[----:B------:R-:W-:Y:S01]  /*12d0*/  STS.U16 [R37+UR11+0x1400], R26 ;  /* 0x0014001a25007988 */ /* 0x000fe2000800040b */
[----:B------:R-:W-:-:S04]  /*12e0*/  @!UP0 UIADD3 UR8, UPT, UPT, -UR5, 0x100000, URZ ;  /* 0x0010000005088890 */ /* 0x000fc8000fffe1ff */
[----:B------:R-:W-:Y:S02]  /*12f0*/  @!UP0 USHF.L.U32 UR9, UR8, 0xb, URZ ;  /* 0x0000000b08098899 */ /* 0x000fe400080006ff */
[----:B------:R-:W-:Y:S01]  /*1300*/  @!UP0 USHF.L.U32 UR8, UR8, 0x1, URZ ;  /* 0x0000000108088899 */ /* 0x000fe200080006ff */
[----:B0-----:R-:W-:Y:S01]  /*1310*/  PRMT R11, RZ, 0x7610, R11 ;  /* 0x00007610ff0b7816 */ /* 0x001fe2000000000b */
[----:B------:R-:W-:Y:S01]  /*1320*/  STS.U16 [R37+UR11+0x1800], R30 ;  /* 0x0018001e25007988 */ /* 0x000fe2000800040b */
[----:B---3--:R-:W-:-:S03]  /*1330*/  PRMT R18, RZ, 0x7610, R18 ;  /* 0x00007610ff127816 */ /* 0x008fc60000000012 */
[----:B------:R-:W-:Y:S01]  /*1340*/  STS.U16 [R37+UR11+0x1c00], R45 ;  /* 0x001c002d25007988 */ /* 0x000fe2000800040b */
[----:B-1----:R-:W-:-:S03]  /*1350*/  ISETP.LT.AND P2, PT, RZ, UR22, PT ;  /* 0x00000016ff007c0c */ /* 0x002fc6000bf41270 */
[----:B------:R0:W-:Y:S04]  /*1360*/  STS.U16 [R16+UR11+0x100], R4 ;  /* 0x0001000410007988 */ /* 0x0001e8000800040b */
[----:B------:R1:W-:Y:S04]  /*1370*/  STS.U16 [R16+UR11+0x500], R8 ;  /* 0x0005000810007988 */ /* 0x0003e8000800040b */
[----:B------:R2:W-:Y:S01]  /*1380*/  STS.U16 [R16+UR11+0x900], R12 ;  /* 0x0009000c10007988 */ /* 0x0005e2000800040b */
[----:B0-----:R-:W-:-:S03]  /*1390*/  LOP3.LUT R4, R37, 0x60, RZ, 0x3c, !PT ;  /* 0x0000006025047812 */ /* 0x001fc600078e3cff */
[----:B------:R0:W-:Y:S01]  /*13a0*/  STS.U16 [R16+UR11+0xd00], R19 ;  /* 0x000d001310007988 */ /* 0x0001e2000800040b */
[----:B-1----:R-:W-:-:S03]  /*13b0*/  PRMT R8, RZ, 0x7610, R8 ;  /* 0x00007610ff087816 */ /* 0x002fc60000000008 */
[----:B------:R-:W-:Y:S01]  /*13c0*/  STS.U16 [R16+UR11+0x1100], R23 ;  /* 0x0011001710007988 */ /* 0x000fe2000800040b */
[----:B--2---:R-:W-:-:S03]  /*13d0*/  PRMT R12, RZ, 0x7610, R12 ;  /* 0x00007610ff0c7816 */ /* 0x004fc6000000000c */
[----:B------:R-:W-:Y:S01]  /*13e0*/  STS.U16 [R16+UR11+0x1500], R27 ;  /* 0x0015001b10007988 */ /* 0x000fe2000800040b */
[----:B0-----:R-:W-:-:S03]  /*13f0*/  PRMT R19, RZ, 0x7610, R19 ;  /* 0x00007610ff137816 */ /* 0x001fc60000000013 */
[----:B------:R-:W-:Y:S04]  /*1400*/  STS.U16 [R16+UR11+0x1900], R31 ;  /* 0x0019001f10007988 */ /* 0x000fe8000800040b */
[----:B------:R0:W-:Y:S04]  /*1410*/  STS.U16 [R16+UR11+0x1d00], R35 ;  /* 0x001d002310007988 */ /* 0x0001e8000800040b */
[----:B------:R1:W-:Y:S04]  /*1420*/  STS.U16 [R2+UR11+0x200], R5 ;  /* 0x0002000502007988 */ /* 0x0003e8000800040b */
[----:B------:R2:W-:Y:S01]  /*1430*/  STS.U16 [R2+UR11+0x600], R9 ;  /* 0x0006000902007988 */ /* 0x0005e2000800040b */
[----:B0-----:R-:W-:-:S03]  /*1440*/  PRMT R16, RZ, 0x7610, R16 ;  /* 0x00007610ff107816 */ /* 0x001fc60000000010 */
[----:B------:R0:W-:Y:S01]  /*1450*/  STS.U16 [R2+UR11+0xa00], R13 ;  /* 0x000a000d02007988 */ /* 0x0001e2000800040b */
[----:B-1----:R-:W-:-:S03]  /*1460*/  PRMT R5, RZ, 0x7610, R5 ;  /* 0x00007610ff057816 */ /* 0x002fc60000000005 */
[----:B------:R1:W-:Y:S01]  /*1470*/  STS.U16 [R2+UR11+0xe00], R20 ;  /* 0x000e001402007988 */ /* 0x0003e2000800040b */
[----:B--2---:R-:W-:-:S03]  /*1480*/  PRMT R9, RZ, 0x7610, R9 ;  /* 0x00007610ff097816 */ /* 0x004fc60000000009 */
[----:B------:R-:W-:Y:S01]  /*1490*/  STS.U16 [R2+UR11+0x1200], R24 ;  /* 0x0012001802007988 */ /* 0x000fe2000800040b */
[----:B0-----:R-:W-:-:S03]  /*14a0*/  PRMT R13, RZ, 0x7610, R13 ;  /* 0x00007610ff0d7816 */ /* 0x001fc6000000000d */
[----:B------:R-:W-:Y:S01]  /*14b0*/  STS.U16 [R2+UR11+0x1600], R28 ;  /* 0x0016001c02007988 */ /* 0x000fe2000800040b */
[----:B-1----:R-:W-:-:S03]  /*14c0*/  PRMT R20, RZ, 0x7610, R20 ;  /* 0x00007610ff147816 */ /* 0x002fc60000000014 */
[----:B------:R-:W-:Y:S04]  /*14d0*/  STS.U16 [R2+UR11+0x1a00], R32 ;  /* 0x001a002002007988 */ /* 0x000fe8000800040b */
[----:B------:R-:W-:Y:S04]  /*14e0*/  STS.U16 [R2+UR11+0x1e00], R47 ;  /* 0x001e002f02007988 */ /* 0x000fe8000800040b */
[----:B------:R0:W-:Y:S04]  /*14f0*/  STS.U16 [R4+UR11+0x300], R6 ;  /* 0x0003000604007988 */ /* 0x0001e8000800040b */
[----:B------:R1:W-:Y:S04]  /*1500*/  STS.U16 [R4+UR11+0x700], R10 ;  /* 0x0007000a04007988 */ /* 0x0003e8000800040b */
[----:B------:R2:W-:Y:S01]  /*1510*/  STS.U16 [R4+UR11+0xb00], R14 ;  /* 0x000b000e04007988 */ /* 0x0005e2000800040b */
[----:B0-----:R-:W-:-:S03]  /*1520*/  PRMT R6, RZ, 0x7610, R6 ;  /* 0x00007610ff067816 */ /* 0x001fc60000000006 */
[----:B------:R-:W-:Y:S01]  /*1530*/  STS.U16 [R4+UR11+0xf00], R21 ;  /* 0x000f001504007988 */ /* 0x000fe2000800040b */
[----:B-1----:R-:W-:-:S03]  /*1540*/  PRMT R10, RZ, 0x7610, R10 ;  /* 0x00007610ff0a7816 */ /* 0x002fc6000000000a */
[----:B------:R-:W-:Y:S01]  /*1550*/  STS.U16 [R4+UR11+0x1300], R25 ;  /* 0x0013001904007988 */ /* 0x000fe2000800040b */
[----:B--2---:R-:W-:-:S03]  /*1560*/  PRMT R14, RZ, 0x7610, R14 ;  /* 0x00007610ff0e7816 */ /* 0x004fc6000000000e */
[----:B------:R-:W-:Y:S04]  /*1570*/  STS.U16 [R4+UR11+0x1700], R29 ;  /* 0x0017001d04007988 */ /* 0x000fe8000800040b */
[----:B------:R-:W-:Y:S04]  /*1580*/  STS.U16 [R4+UR11+0x1b00], R43 ;  /* 0x001b002b04007988 */ /* 0x000fe8000800040b */
[----:B------:R0:W-:Y:S01]  /*1590*/  STS.U16 [R4+UR11+0x1f00], R33 ;  /* 0x001f002104007988 */ /* 0x0001e2000800040b */
[----:B------:R-:W-:Y:S01]  /*15a0*/  STTM.x32 tmem[UR13], RZ ;  /* 0x000000ff000079ed */ /* 0x000fe200082c000d */
[----:B------:R-:W1:Y:S02]  /*15b0*/  FENCE.VIEW.ASYNC.T ;  /* 0x00000000000073c6 */ /* 0x000e640000000200 */
[----:B-1----:R-:W-:Y:S06]  /*15c0*/  BAR.SYNC.DEFER_BLOCKING 0x0 ;  /* 0x0000000000007b1d */ /* 0x002fec0000010000 */
[----:B------:R-:W1:Y:S02]  /*15d0*/  FENCE.VIEW.ASYNC.S ;  /* 0x00000000000073c6 */ /* 0x000e640000000000 */
[----:B-1----:R1:W2:Y:S02]  /*15e0*/  @!UP1 SYNCS.EXCH.64 URZ, [UR16], UR8 ;  /* 0x0000000810ff95b2 */ /* 0x0022a40008000100 */
[----:B--2---:R-:W-:Y:S06]  /*15f0*/  BAR.SYNC.DEFER_BLOCKING 0x0 ;  /* 0x0000000000007b1d */ /* 0x004fec0000010000 */
[----:B------:R-:W2:Y:S04]  /*1600*/  @P2 LDG.E.U16 R5, desc[UR32][R106.64] ;  /* 0x000000206a052981 */ /* 0x000ea8000c1e1500 */
[----:B------:R-:W3:Y:S04]  /*1610*/  @P2 LDG.E.U16 R7, desc[UR32][R102.64] ;  /* 0x0000002066072981 */ /* 0x000ee8000c1e1500 */
[----:B------:R-:W4:Y:S04]  /*1620*/  @P2 LDG.E.U16 R9, desc[UR32][R98.64] ;  /* 0x0000002062092981 */ /* 0x000f28000c1e1500 */
        /* <DEDUP_REMOVED lines=12> */
[----:B------:R-:W4:Y:S01]  /*16f0*/  @P2 LDG.E.U16 R20, desc[UR32][R76.64] ;  /* 0x000000204c142981 */ /* 0x000f22000c1e1500 */
[C---:B------:R-:W-:Y:S01]  /*1700*/  LOP3.LUT R2, R0.reuse, 0xff, RZ, 0xc0, !PT ;  /* 0x000000ff00027812 */ /* 0x040fe200078ec0ff */
[----:B------:R-:W-:Y:S01]  /*1710*/  VOTEU.ALL UP1, P1 ;  /* 0x0000000000ff7886 */ /* 0x000fe20000820000 */
[----:B0-----:R-:W-:Y:S01]  /*1720*/  LOP3.LUT R4, R0, 0xc0, RZ, 0xc0, !PT ;  /* 0x000000c000047812 */ /* 0x001fe200078ec0ff */
[----:B------:R-:W-:-:S02]  /*1730*/  UIADD3 UR14, UPT, UPT, UR12, 0x40, URZ ;  /* 0x000000400c0e7890 */ /* 0x000fc4000fffe0ff */
[----:B-1----:R-:W-:-:S04]  /*1740*/  @!UP0 UIADD3 UR8, UPT, UPT, -UR5, 0x100000, URZ ;  /* 0x0010000005088890 */ /* 0x002fc8000fffe1ff */
[----:B------:R-:W-:Y:S02]  /*1750*/  @!UP0 USHF.L.U32 UR9, UR8, 0xb, URZ ;  /* 0x0000000b08098899 */ /* 0x000fe400080006ff */
[----:B------:R-:W-:Y:S02]  /*1760*/  @!UP0 USHF.L.U32 UR8, UR8, 0x1, URZ ;  /* 0x0000000108088899 */ /* 0x000fe400080006ff */
[----:B------:R-:W-:Y:S01]  /*1770*/  UIADD3 UR6, UPT, UPT, UR11, 0x6000, URZ ;  /* 0x000060000b067890 */ /* 0x000fe2000fffe0ff */
[----:B------:R-:W-:Y:S01]  /*1780*/  SHF.L.U32 R2, R2, 0x1, RZ ;  /* 0x0000000102027819 */ /* 0x000fe200000006ff */
[----:B------:R-:W-:Y:S01]  /*1790*/  UIADD3 UR15, UPT, UPT, UR7, UR14, URZ ;  /* 0x0000000e070f7290 */ /* 0x000fe2000fffe0ff */
[----:B------:R-:W-:Y:S01]  /*17a0*/  SHF.R.U32.HI R21, RZ, 0x2, R4 ;  /* 0x00000002ff157819 */ /* 0x000fe20000011604 */
[----:B------:R-:W-:-:S04]  /*17b0*/  @!UP0 UIADD3 UR4, UPT, UPT, -UR5, 0x100000, URZ ;  /* 0x0010000005048890 */ /* 0x000fc8000fffe1ff */
[----:B------:R-:W-:Y:S02]  /*17c0*/  @!UP0 USHF.L.U32 UR5, UR4, 0xb, URZ ;  /* 0x0000000b04058899 */ /* 0x000fe400080006ff */
[----:B------:R-:W-:Y:S02]  /*17d0*/  @!UP0 USHF.L.U32 UR4, UR4, 0x1, URZ ;  /* 0x0000000104048899 */ /* 0x000fe400080006ff */
[----:B------:R-:W-:Y:S01]  /*17e0*/  ULEA UR15, UR23, UR15, 0x12 ;  /* 0x0000000f170f7291 */ /* 0x000fe2000f8e90ff */
[----:B------:R-:W-:Y:S02]  /*17f0*/  LOP3.LUT R38, R2, R21, RZ, 0x3c, !PT ;  /* 0x0000001502267212 */ /* 0x000fe400078e3cff */
[----:B------:R-:W-:Y:S02]  /*1800*/  ISETP.EQ.U32.AND P3, PT, RZ, UR21, P2 ;  /* 0x00000015ff007c0c */ /* 0x000fe40009762070 */
[----:B------:R-:W-:Y:S01]  /*1810*/  LOP3.LUT R37, R38, 0x40, RZ, 0x3c, !PT ;  /* 0x0000004026257812 */ /* 0x000fe200078e3cff */
[----:B------:R0:W1:Y:S01]  /*1820*/  @!UP1 SYNCS.EXCH.64 URZ, [UR11+0xa008], UR8 ;  /* 0x00a008080bff95b2 */ /* 0x0000620008000100 */
[----:B------:R-:W-:Y:S01]  /*1830*/  VOTEU.ALL UP1, P1 ;  /* 0x0000000000ff7886 */ /* 0x000fe20000820000 */
[----:B--2---:R0:W-:Y:S04]  /*1840*/  STS.U16 [R38+UR11+0x4000], R5 ;  /* 0x0040000526007988 */ /* 0x0041e8000800040b */
[----:B---3--:R0:W-:Y:S04]  /*1850*/  STS.U16 [R38+UR11+0x4400], R7 ;  /* 0x0044000726007988 */ /* 0x0081e8000800040b */
[----:B----4-:R0:W-:Y:S04]  /*1860*/  STS.U16 [R38+UR11+0x4800], R9 ;  /* 0x0048000926007988 */ /* 0x0101e8000800040b */
[----:B------:R0:W-:Y:S04]  /*1870*/  STS.U16 [R38+UR11+0x4c00], R11 ;  /* 0x004c000b26007988 */ /* 0x0001e8000800040b */
        /* <DEDUP_REMOVED lines=11> */
[----:B------:R0:W-:Y:S01]  /*1930*/  STS.U16 [R37+UR11+0x5e00], R20 ;  /* 0x005e001425007988 */ /* 0x0001e2000800040b */
[----:B-1----:R1:W-:Y:S06]  /*1940*/  MEMBAR.ALL.CTA ;  /* 0x0000000000007992 */ /* 0x0023ec0000008000 */
[----:B-1----:R-:W-:Y:S04]  /*1950*/  FENCE.VIEW.ASYNC.S ;  /* 0x00000000000073c6 */ /* 0x002fe80000000000 */
[----:B------:R-:W1:Y:S02]  /*1960*/  FENCE.VIEW.ASYNC.S ;  /* 0x00000000000073c6 */ /* 0x000e640000000000 */
[----:B-1----:R0:W1:Y:S02]  /*1970*/  @!UP1 SYNCS.EXCH.64 URZ, [UR11+0x6000], UR4 ;  /* 0x006000040bff95b2 */ /* 0x0020640008000100 */
[----:B-1----:R-:W-:Y:S06]  /*1980*/  BAR.SYNC.DEFER_BLOCKING 0x0 ;  /* 0x0000000000007b1d */ /* 0x002fec0000010000 */
[----:B0-----:R-:W-:Y:S05]  /*1990*/  @!P3 BRA `(.L_x_6) ;  /* 0x000000000088b947 */ /* 0x001fea0003800000 */
[----:B------:R-:W-:Y:S02]  /*19a0*/  UIADD3 UR4, UPT, UPT, UR11, 0x4000, URZ ;  /* 0x000040000b047890 */ /* 0x000fe4000fffe0ff */
[----:B------:R-:W-:Y:S02]  /*19b0*/  USHF.R.U32.HI UR8, URZ, 0x4, UR11 ;  /* 0x00000004ff087899 */ /* 0x000fe4000801160b */
[----:B------:R-:W-:Y:S02]  /*19c0*/  USHF.R.U32.HI UR4, URZ, 0x4, UR4 ;  /* 0x00000004ff047899 */ /* 0x000fe40008011604 */
[----:B------:R-:W-:Y:S02]  /*19d0*/  USGXT.U32 UR8, UR8, 0xe ;  /* 0x0000000e0808789a */ /* 0x000fe40008000000 */
[----:B------:R-:W-:Y:S02]  /*19e0*/  USGXT.U32 UR18, UR4, 0xe ;  /* 0x0000000e0412789a */ /* 0x000fe40008000000 */
[----:B------:R-:W-:-:S02]  /*19f0*/  UIADD3 UR34, UP1, UPT, UR8, 0x2000080, URZ ;  /* 0x0200008008227890 */ /* 0x000fc4000ff3e0ff */
[----:B------:R-:W-:Y:S01]  /*1a00*/  UIADD3 UR36, UP2, UPT, UR18, 0x2, URZ ;  /* 0x0000000212247890 */ /* 0x000fe2000ff5e0ff */
[----:B------:R-:W-:Y:S01]  /*1a10*/  UMOV UR4, URZ ;  /* 0x000000ff00047c82 */ /* 0x000fe20008000000 */
[----:B------:R-:W-:Y:S01]  /*1a20*/  UMOV UR5, URZ ;  /* 0x000000ff00057c82 */ /* 0x000fe20008000000 */
[----:B------:R-:W-:Y:S02]  /*1a30*/  UIADD3.X UR35, UPT, UPT, UR4, 0x40004040, URZ, UP1, !UPT ;  /* 0x4000404004237890 */ /* 0x000fe40008ffe4ff */
[----:B------:R-:W-:Y:S02]  /*1a40*/  UIADD3.X UR37, UPT, UPT, UR5, 0x40004040, URZ, UP2, !UPT ;  /* 0x4000404005257890 */ /* 0x000fe400097fe4ff */
[----:B------:R-:W-:Y:S02]  /*1a50*/  ULOP3.LUT UR8, UR8, 0x2000000, URZ, 0xfc, !UPT ;  /* 0x0200000008087892 */ /* 0x000fe4000f8efcff */
[----:B------:R-:W-:Y:S02]  /*1a60*/  UIADD3.64 UR24, UPT, UPT, UR34, 0x80, URZ ;  /* 0x0000008022187897 */ /* 0x000fe4000fffe0ff */
[----:B------:R-:W-:-:S02]  /*1a70*/  UIADD3.64 UR26, UPT, UPT, UR36, 0x2, URZ ;  /* 0x00000002241a7897 */ /* 0x000fc4000fffe0ff */
[----:B------:R-:W-:Y:S02]  /*1a80*/  UIADD3.64 UR28, UPT, UPT, UR34, 0x100, URZ ;  /* 0x00000100221c7897 */ /* 0x000fe4000fffe0ff */
[----:B------:R-:W-:Y:S01]  /*1a90*/  UIADD3.64 UR30, UPT, UPT, UR36, 0x4, URZ ;  /* 0x00000004241e7897 */ /* 0x000fe2000fffe0ff */
[----:B------:R-:W-:Y:S01]  /*1aa0*/  UMOV UR38, 0x0 ;  /* 0x0000000000267882 */ /* 0x000fe20000000000 */
[----:B------:R-:W-:Y:S01]  /*1ab0*/  UMOV UR39, 0x8108010 ;  /* 0x0810801000277882 */ /* 0x000fe20000000000 */
[----:B------:R-:W-:Y:S01]  /*1ac0*/  UMOV UR9, 0x40004040 ;  /* 0x4000404000097882 */ /* 0x000fe20000000000 */
[----:B------:R-:W-:Y:S01]  /*1ad0*/  UMOV UR19, 0x40004040 ;  /* 0x4000404000137882 */ /* 0x000fe20000000000 */
[----:B------:R-:W-:Y:S01]  /*1ae0*/  UMOV UR40, 0x0 ;  /* 0x0000000000287882 */ /* 0x000fe20000000000 */
[----:B------:R-:W-:Y:S01]  /*1af0*/  UMOV UR41, 0x8108010 ;  /* 0x0810801000297882 */ /* 0x000fe20000000000 */
[----:B------:R-:W-:Y:S01]  /*1b00*/  UMOV UR42, 0x0 ;  /* 0x00000000002a7882 */ /* 0x000fe20000000000 */
[----:B------:R-:W-:Y:S01]  /*1b10*/  UMOV UR43, 0x8108010 ;  /* 0x08108010002b7882 */ /* 0x000fe20000000000 */
[----:B------:R-:W-:Y:S01]  /*1b20*/  UMOV UR4, UR6 ;  /* 0x0000000600047c82 */ /* 0x000fe20008000000 */
[----:B------:R0:W-:Y:S01]  /*1b30*/  UTCHMMA gdesc[UR8], gdesc[UR18], tmem[UR14], tmem[UR38], idesc[UR39], !UPT ;  /* 0x00ff2612080075ea */ /* 0x0001e2000f80000e */
[----:B------:R-:W-:Y:S01]  /*1b40*/  UMOV UR44, 0x0 ;  /* 0x00000000002c7882 */ /* 0x000fe20000000000 */
[----:B------:R-:W-:Y:S01]  /*1b50*/  UMOV UR45, 0x8108010 ;  /* 0x08108010002d7882 */ /* 0x000fe20000000000 */
[----:B------:R0:W-:Y:S01]  /*1b60*/  UTCHMMA gdesc[UR34], gdesc[UR36], tmem[UR14], tmem[UR40], idesc[UR41], UPT ;  /* 0x00ff2824220075ea */ /* 0x0001e2000b80000e */
[----:B------:R-:W-:Y:S01]  /*1b70*/  UMOV UR4, UR4 ;  /* 0x0000000400047c82 */ /* 0x000fe20008000000 */
[----:B------:R0:W-:Y:S01]  /*1b80*/  UTCHMMA gdesc[UR24], gdesc[UR26], tmem[UR14], tmem[UR42], idesc[UR43], UPT ;  /* 0x00ff2a1a180075ea */ /* 0x0001e2000b80000e */
[----:B------:R0:W-:Y:S01]  /*1b90*/  UTCHMMA gdesc[UR28], gdesc[UR30], tmem[UR14], tmem[UR44], idesc[UR45], UPT ;  /* 0x00ff2c1e1c0075ea */ /* 0x0001e2000b80000e */
[----:B------:R0:W-:Y:S01]  /*1ba0*/  UTCBAR [UR4], URZ ;  /* 0x000000ff040073e9 */ /* 0x0001e200080000ff */
[----:B------:R-:W-:Y:S01]  /*1bb0*/  NOP ;  /* 0x0000000000007918 */ /* 0x000fe20000000000 */
.L_x_6:
[----:B------:R-:W-:Y:S05]  /*1bc0*/  @!P2 BRA `(.L_x_7) ;  /* 0x000000000008a947 */ /* 0x000fea0003800000 */
[----:B------:R-:W1:Y:S02]  /*1bd0*/  SYNCS.PHASECHK.TRANS64.TRYWAIT P4, [UR11+0x6000], RZ ;  /* 0x006000ffff0075a7 */ /* 0x000e64000808110b */
[----:B-1----:R-:W-:Y:S05]  /*1be0*/  @!P4 BRA `(.L_x_8) ;  /* 0x0000004c00b8c947 */ /* 0x002fea0003800000 */
.L_x_7:
[----:B------:R-:W-:Y:S01]  /*1bf0*/  BAR.SYNC.DEFER_BLOCKING 0x0 ;  /* 0x0000000000007b1d */ /* 0x000fe20000010000 */
[----:B------:R-:W-:Y:S02]  /*1c00*/  PRMT R45, RZ, 0x7610, R45 ;  /* 0x00007610ff2d7816 */ /* 0x000fe4000000002d */
[----:B------:R-:W-:Y:S02]  /*1c10*/  PRMT R109, RZ, 0x7610, R109 ;  /* 0x00007610ff6d7816 */ /* 0x000fe4000000006d */
[----:B------:R-:W-:Y:S01]  /*1c20*/  PRMT R118, RZ, 0x7610, R118 ;  /* 0x00007610ff767816 */ /* 0x000fe20000000076 */
[----:B0-----:R-:W0:Y:S02]  /*1c30*/  LDCU UR18, c[0x0][0x3a8] ;  /* 0x00007500ff1277ac */ /* 0x001e240008000800 */
[----:B------:R-:W1:Y:S01]  /*1c40*/  LDC R53, c[0x0][0x3d8] ;  /* 0x0000f600ff357b82 */ /* 0x000e620000000800 */
[----:B------:R-:W-:Y:S01]  /*1c50*/  LDTM.16dp32bit_t0_t15.x32 R4, tmem[UR15] ;  /* 0x0000000f000479ee */ /* 0x000fe20008a80000 */
[----:B------:R-:W0:Y:S01]  /*1c60*/  LDTM.16dp32bit_t16_t31.x32 R4, tmem[UR15+0x20] ;  /* 0x0000200f000479ee */ /* 0x000e220008aa0000 */
[----:B------:R-:W2:Y:S05]  /*1c70*/  LDCU.64 UR8, c[0x0][0x3d0] ;  /* 0x00007a00ff0877ac */ /* 0x000eaa0008000a00 */
[----:B------:R-:W3:Y:S01]  /*1c80*/  LDC.64 R48, c[0x0][0x390] ;  /* 0x0000e400ff307b82 */ /* 0x000ee20000000a00 */
[----:B------:R-:W4:Y:S01]  /*1c90*/  @!P1 SYNCS.CCTL.IV [UR11+0x6000] ;  /* 0x00600000ff0099b1 */ /* 0x000f22000800000b */
[----:B------:R-:W-:Y:S01]  /*1ca0*/  NOP ;  /* 0x0000000000007918 */ /* 0x000fe20000000000 */
[----:B--2---:R-:W-:Y:S01]  /*1cb0*/  UIMAD UR8, UR10, UR8, URZ ;  /* 0x000000080a0872a4 */ /* 0x004fe2000f8e02ff */
[----:B------:R-:W-:-:S02]  /*1cc0*/  IMAD R42, R42, UR9, RZ ;  /* 0x000000092a2a7c24 */ /* 0x000fc4000f8e02ff */
[----:B0-----:R-:W-:Y:S01]  /*1cd0*/  FMUL R2, R4, UR18 ;  /* 0x0000001204027c20 */ /* 0x001fe20008400000 */
[----:B------:R-:W-:Y:S01]  /*1ce0*/  FMUL R41, R5, UR18 ;  /* 0x0000001205297c20 */ /* 0x000fe20008400000 */
[----:B------:R-:W-:Y:S01]  /*1cf0*/  FMUL R36, R6, UR18 ;  /* 0x0000001206247c20 */ /* 0x000fe20008400000 */
[----:B------:R-:W-:Y:S01]  /*1d00*/  FMUL R43, R7, UR18 ;  /* 0x00000012072b7c20 */ /* 0x000fe20008400000 */
[----:B------:R-:W-:Y:S01]  /*1d10*/  FMUL R44, R8, UR18 ;  /* 0x00000012082c7c20 */ /* 0x000fe20008400000 */
[----:B------:R-:W-:Y:S02]  /*1d20*/  USHF.L.U32 UR17, UR8, 0x1, URZ ;  /* 0x0000000108117899 */ /* 0x000fe400080006ff */
[----:B------:R-:W-:Y:S01]  /*1d30*/  FMNMX3 R36, R2, R41, R36, !PT ;  /* 0x0000002902247276 */ /* 0x000fe20007800024 */
[----:B------:R-:W-:Y:S01]  /*1d40*/  FMUL R2, R9, UR18 ;  /* 0x0000001209027c20 */ /* 0x000fe20008400000 */
[----:B------:R-:W-:Y:S01]  /*1d50*/  FMUL R41, R10, UR18 ;  /* 0x000000120a297c20 */ /* 0x000fe20008400000 */
[----:B------:R-:W-:Y:S01]  /*1d60*/  UIMAD.WIDE UR4, UR8, 0x2, URZ ;  /* 0x00000002080478a5 */ /* 0x000fe2000f8e02ff */
[----:B------:R-:W-:Y:S01]  /*1d70*/  FMNMX3 R44, R36, R43, R44, !PT ;  /* 0x0000002b242c7276 */ /* 0x000fe2000780002c */
[----:B------:R-:W-:Y:S01]  /*1d80*/  FMUL R36, R11, UR18 ;  /* 0x000000120b247c20 */ /* 0x000fe20008400000 */
[----:B------:R-:W-:-:S02]  /*1d90*/  FMUL R43, R12, UR18 ;  /* 0x000000120c2b7c20 */ /* 0x000fc40008400000 */
[----:B------:R-:W-:Y:S01]  /*1da0*/  FMNMX3 R44, R44, R2, R41, !PT ;  /* 0x000000022c2c7276 */ /* 0x000fe20007800029 */
[----:B------:R-:W-:Y:S01]  /*1db0*/  FMUL R2, R13, UR18 ;  /* 0x000000120d027c20 */ /* 0x000fe20008400000 */
[----:B------:R-:W-:Y:S02]  /*1dc0*/  FMUL R41, R14, UR18 ;  /* 0x000000120e297c20 */ /* 0x000fe40008400000 */
[----:B------:R-:W-:Y:S01]  /*1dd0*/  FMNMX3 R44, R44, R36, R43, !PT ;  /* 0x000000242c2c7276 */ /* 0x000fe2000780002b */
[----:B------:R-:W-:Y:S01]  /*1de0*/  FMUL R36, R15, UR18 ;  /* 0x000000120f247c20 */ /* 0x000fe20008400000 */
[----:B------:R-:W-:Y:S02]  /*1df0*/  FMUL R43, R16, UR18 ;  /* 0x00000012102b7c20 */ /* 0x000fe40008400000 */
        /* <DEDUP_REMOVED lines=29> */
[----:B-1----:R-:W-:-:S02]  /*1fd0*/  IMAD R44, R40, R53, RZ ;  /* 0x00000035282c7224 */ /* 0x002fc400078e02ff */
[----:B------:R-:W-:-:S03]  /*1fe0*/  FMNMX3 R41, R43, R2, R41, !PT ;  /* 0x000000022b297276 */ /* 0x000fc60007800029 */
[C---:B------:R-:W-:Y:S02]  /*1ff0*/  LEA R52, R53.reuse, R44, 0x2 ;  /* 0x0000002c35347211 */ /* 0x040fe400078e10ff */
[----:B------:R-:W-:Y:S02]  /*2000*/  FMNMX R2, R36, R41, !PT ;  /* 0x0000002924027209 */ /* 0x000fe40007800000 */
[----:B------:R-:W-:Y:S02]  /*2010*/  SHF.R.U32.HI R36, RZ, 0x2, R0 ;  /* 0x00000002ff247819 */ /* 0x000fe40000011600 */
[C---:B------:R-:W-:Y:S01]  /*2020*/  LEA R46, R53.reuse, R52, 0x2 ;  /* 0x00000034352e7211 */ /* 0x040fe200078e10ff */
[----:B------:R-:W0:Y:S01]  /*2030*/  SHFL.BFLY PT, R41, R2, 0x10, 0x1f ;  /* 0x0e001f0002297f89 */ /* 0x000e2200000e0000 */
[----:B------:R-:W-:Y:S02]  /*2040*/  LOP3.LUT R43, R36, 0x38, RZ, 0xc0, !PT ;  /* 0x00000038242b7812 */ /* 0x000fe400078ec0ff */
[----:B------:R-:W-:-:S02]  /*2050*/  LEA R56, R53, R46, 0x2 ;  /* 0x0000002e35387211 */ /* 0x000fc400078e10ff */
[--C-:B------:R-:W-:Y:S02]  /*2060*/  LOP3.LUT R36, R43, 0x1f, R0.reuse, 0xf8, !PT ;  /* 0x0000001f2b247812 */ /* 0x100fe400078ef800 */
[----:B------:R-:W-:Y:S02]  /*2070*/  SHF.R.U32.HI R43, RZ, 0x1, R0 ;  /* 0x00000001ff2b7819 */ /* 0x000fe40000011600 */
[----:B------:R-:W-:Y:S02]  /*2080*/  SHF.L.U32 R36, R36, 0x4, RZ ;  /* 0x0000000424247819 */ /* 0x000fe400000006ff */
[----:B------:R-:W-:Y:S02]  /*2090*/  LEA R50, R53, R56, 0x2 ;  /* 0x0000003835327211 */ /* 0x000fe400078e10ff */
[----:B0-----:R-:W-:Y:S02]  /*20a0*/  FMNMX3 R41, R2, -INF , R41, !PT ;  /* 0xff80000002297876 */ /* 0x001fe40007800029 */
[----:B------:R-:W-:-:S03]  /*20b0*/  LOP3.LUT R2, R36, 0x1b0, RZ, 0xc0, !PT ;  /* 0x000001b024027812 */ /* 0x000fc600078ec0ff */
[----:B------:R-:W-:Y:S01]  /*20c0*/  FADD R40, -R41, -INF ;  /* 0xff80000029287421 */ /* 0x000fe20000000100 */
[----:B------:R-:W-:Y:S01]  /*20d0*/  LOP3.LUT R47, R2, 0x40, R43, 0xf8, !PT ;  /* 0x00000040022f7812 */ /* 0x000fe200078ef82b */
[----:B------:R-:W-:Y:S02]  /*20e0*/  IMAD.SHL.U32 R43, R42, 0x2, RZ ;  /* 0x000000022a2b7824 */ /* 0x000fe400078e00ff */
[----:B------:R-:W-:Y:S01]  /*20f0*/  FMUL R40, R40, 1.4426950216293334961 ;  /* 0x3fb8aa3b28287820 */ /* 0x000fe20000400000 */
[----:B------:R-:W-:Y:S02]  /*2100*/  IMAD.HI R2, R42, 0x2, RZ ;  /* 0x000000022a027827 */ /* 0x000fe400078e02ff */
[----:B---3--:R-:W-:Y:S02]  /*2110*/  IADD3 R42, P4, P5, R43, UR17, R48 ;  /* 0x000000112b2a7c10 */ /* 0x008fe4000fd9e030 */
[----:B------:R-:W-:Y:S01]  /*2120*/  IMAD R48, R53, 0x4, R50 ;  /* 0x0000000435307824 */ /* 0x000fe200078e0232 */
[----:B------:R-:W4:Y:S01]  /*2130*/  MUFU.EX2 R40, R40 ;  /* 0x0000002800287308 */ /* 0x000f220000000800 */
[----:B------:R-:W-:-:S02]  /*2140*/  IADD3.X R43, PT, PT, R2, UR5, R49, P4, P5 ;  /* 0x00000005022b7c10 */ /* 0x000fc4000a7ea431 */
[----:B------:R-:W-:Y:S02]  /*2150*/  IADD3 R2, PT, PT, R47, UR11, RZ ;  /* 0x0000000b2f027c10 */ /* 0x000fe4000fffe0ff */
[----:B------:R-:W-:-:S04]  /*2160*/  LEA R74, P4, R44, R42, 0x1 ;  /* 0x0000002a2c4a7211 */ /* 0x000fc800078808ff */
[-C--:B------:R-:W-:Y:S02]  /*2170*/  LEA.HI.X.SX32 R75, R44, R43.reuse, 0x1, P4 ;  /* 0x0000002b2c4b7211 */ /* 0x080fe400020f0eff */
[C---:B------:R-:W-:Y:S02]  /*2180*/  LEA R70, P4, R46.reuse, R42, 0x1 ;  /* 0x0000002a2e467211 */ /* 0x040fe400078808ff */
[----:B------:R-:W-:Y:S02]  /*2190*/  LEA R44, R53, R48, 0x2 ;  /* 0x00000030352c7211 */ /* 0x000fe400078e10ff */
[-C--:B------:R-:W-:Y:S01]  /*21a0*/  LEA.HI.X.SX32 R71, R46, R43.reuse, 0x1, P4 ;  /* 0x0000002b2e477211 */ /* 0x080fe200020f0eff */
[----:B----4-:R-:W-:Y:S01]  /*21b0*/  STSM.16.M88 [R2+0x4000], R40 ;  /* 0x0040002802007844 */ /* 0x010fe20000000000 */
[C---:B------:R-:W-:Y:S02]  /*21c0*/  LEA R66, P4, R50.reuse, R42, 0x1 ;  /* 0x0000002a32427211 */ /* 0x040fe400078808ff */
[----:B------:R-:W-:Y:S01]  /*21d0*/  PRMT R110, RZ, 0x7610, R110 ;  /* 0x00007610ff6e7816 */ /* 0x000fe2000000006e */
[----:B------:R-:W-:Y:S01]  /*21e0*/  BAR.SYNC.DEFER_BLOCKING 0x0 ;  /* 0x0000000000007b1d */ /* 0x000fe20000010000 */
[----:B------:R-:W-:-:S02]  /*21f0*/  LEA.HI.X.SX32 R67, R50, R43, 0x1, P4 ;  /* 0x0000002b32437211 */ /* 0x000fc400020f0eff */
[C---:B------:R-:W-:Y:S02]  /*2200*/  LEA R62, P4, R44.reuse, R42, 0x1 ;  /* 0x0000002a2c3e7211 */ /* 0x040fe400078808ff */
[----:B------:R-:W-:Y:S02]  /*2210*/  LEA R108, R53, R44, 0x2 ;  /* 0x0000002c356c7211 */ /* 0x000fe400078e10ff */
[----:B------:R-:W-:-:S03]  /*2220*/  LEA.HI.X.SX32 R63, R44, R43, 0x1, P4 ;  /* 0x0000002b2c3f7211 */ /* 0x000fc600020f0eff */
[C---:B------:R-:W-:Y:S01]  /*2230*/  IMAD R46, R53.reuse, 0x4, R108 ;  /* 0x00000004352e7824 */ /* 0x040fe200078e026c */
[----:B------:R-:W2:Y:S04]  /*2240*/  @P2 LDG.E.U16 R45, desc[UR32][R74.64] ;  /* 0x000000204a2d2981 */ /* 0x000ea8000c1e1500 */
[----:B------:R-:W3:Y:S01]  /*2250*/  @P2 LDG.E.U16 R110, desc[UR32][R62.64] ;  /* 0x000000203e6e2981 */ /* 0x000ee2000c1e1500 */
[C---:B------:R-:W-:Y:S02]  /*2260*/  LEA R114, R53.reuse, R46, 0x2 ;  /* 0x0000002e35727211 */ /* 0x040fe400078e10ff */
[----:B------:R-:W-:Y:S01]  /*2270*/  PRMT R111, RZ, 0x7610, R111 ;  /* 0x00007610ff6f7816 */ /* 0x000fe2000000006f */
[----:B------:R-:W4:Y:S01]  /*2280*/  @P2 LDG.E.U16 R109, desc[UR32][R70.64] ;  /* 0x00000020466d2981 */ /* 0x000f22000c1e1500 */
[----:B------:R-:W-:-:S02]  /*2290*/  LEA R50, R53, R114, 0x2 ;  /* 0x0000007235327211 */ /* 0x000fc400078e10ff */
[C---:B------:R-:W-:Y:S01]  /*22a0*/  LEA R58, P4, R46.reuse, R42, 0x1 ;  /* 0x0000002a2e3a7211 */ /* 0x040fe200078808ff */
[----:B------:R-:W5:Y:S01]  /*22b0*/  @P2 LDG.E.U16 R118, desc[UR32][R66.64] ;  /* 0x0000002042762981 */ /* 0x000f62000c1e1500 */
[C---:B------:R-:W-:Y:S02]  /*22c0*/  LEA R44, R53.reuse, R50, 0x2 ;  /* 0x00000032352c7211 */ /* 0x040fe400078e10ff */
[-C--:B------:R-:W-:Y:S02]  /*22d0*/  LEA.HI.X.SX32 R59, R46, R43.reuse, 0x1, P4 ;  /* 0x0000002b2e3b7211 */ /* 0x080fe400020f0eff */
[C---:B------:R-:W-:Y:S01]  /*22e0*/  LEA R54, P4, R50.reuse, R42, 0x1 ;  /* 0x0000002a32367211 */ /* 0x040fe200078808ff */
[----:B------:R-:W-:Y:S01]  /*22f0*/  IMAD R46, R53, 0x4, R44 ;  /* 0x00000004352e7824 */ /* 0x000fe200078e022c */
[----:B------:R-:W-:Y:S02]  /*2300*/  PRMT R117, RZ, 0x7610, R117 ;  /* 0x00007610ff757816 */ /* 0x000fe40000000075 */
[----:B------:R-:W-:-:S02]  /*2310*/  LEA.HI.X.SX32 R55, R50, R43, 0x1, P4 ;  /* 0x0000002b32377211 */ /* 0x000fc400020f0eff */
[C---:B------:R-:W-:Y:S02]  /*2320*/  LEA R49, R53.reuse, R46, 0x2 ;  /* 0x0000002e35317211 */ /* 0x040fe400078e10ff */
[CC--:B------:R-:W-:Y:S01]  /*2330*/  LEA R50, P4, R46.reuse, R42.reuse, 0x1 ;  /* 0x0000002a2e327211 */ /* 0x0c0fe200078808ff */
[----:B------:R-:W4:Y:S01]  /*2340*/  @P2 LDG.E.U16 R117, desc[UR32][R58.64] ;  /* 0x000000203a752981 */ /* 0x000f22000c1e1500 */
[----:B------:R-:W-:Y:S02]  /*2350*/  LEA R60, R53, R49, 0x2 ;  /* 0x00000031353c7211 */ /* 0x000fe400078e10ff */
[----:B------:R-:W-:Y:S02]  /*2360*/  LEA.HI.X.SX32 R51, R46, R43, 0x1, P4 ;  /* 0x0000002b2e337211 */ /* 0x000fe400020f0eff */
[----:B------:R-:W-:-:S04]  /*2370*/  LEA R46, P5, R60, R42, 0x1 ;  /* 0x0000002a3c2e7211 */ /* 0x000fc800078a08ff */
[----:B------:R-:W-:-:S05]  /*2380*/  LEA.HI.X.SX32 R47, R60, R43, 0x1, P5 ;  /* 0x0000002b3c2f7211 */ /* 0x000fca00028f0eff */
[----:B------:R-:W4:Y:S01]  /*2390*/  @P2 LDG.E.U16 R111, desc[UR32][R46.64] ;  /* 0x000000202e6f2981 */ /* 0x000f22000c1e1500 */
[----:B------:R-:W-:-:S04]  /*23a0*/  LEA R72, P4, R52, R42, 0x1 ;  /* 0x0000002a34487211 */ /* 0x000fc800078808ff */
[-C--:B------:R-:W-:Y:S02]  /*23b0*/  LEA.HI.X.SX32 R73, R52, R43.reuse, 0x1, P4 ;  /* 0x0000002b34497211 */ /* 0x080fe400020f0eff */
[C---:B------:R-:W-:Y:S02]  /*23c0*/  LEA R68, P4, R56.reuse, R42, 0x1 ;  /* 0x0000002a38447211 */ /* 0x040fe400078808ff */
[----:B------:R-:W-:Y:S02]  /*23d0*/  LEA R113, R53, R60, 0x2 ;  /* 0x0000003c35717211 */ /* 0x000fe400078e10ff */
[----:B------:R-:W-:Y:S02]  /*23e0*/  LEA.HI.X.SX32 R69, R56, R43, 0x1, P4 ;  /* 0x0000002b38457211 */ /* 0x000fe400020f0eff */
[-C--:B------:R-:W-:Y:S02]  /*23f0*/  LEA R64, P4, R48, R42.reuse, 0x1 ;  /* 0x0000002a30407211 */ /* 0x080fe400078808ff */
[----:B------:R-:W-:-:S02]  /*2400*/  LEA R60, P5, R108, R42, 0x1 ;  /* 0x0000002a6c3c7211 */ /* 0x000fc400078a08ff */
[----:B------:R-:W-:Y:S02]  /*2410*/  LEA R56, P6, R114, R42, 0x1 ;  /* 0x0000002a72387211 */ /* 0x000fe400078c08ff */
[----:B------:R-:W-:Y:S02]  /*2420*/  PRMT R112, RZ, 0x7610, R112 ;  /* 0x00007610ff707816 */ /* 0x000fe40000000070 */
[----:B------:R-:W-:Y:S02]  /*2430*/  PRMT R116, RZ, 0x7610, R116 ;  /* 0x00007610ff747816 */ /* 0x000fe40000000074 */
[-C--:B------:R-:W-:Y:S02]  /*2440*/  LEA.HI.X.SX32 R65, R48, R43.reuse, 0x1, P4 ;  /* 0x0000002b30417211 */ /* 0x080fe400020f0eff */
[-C--:B------:R-:W-:Y:S01]  /*2450*/  LEA.HI.X.SX32 R61, R108, R43.reuse, 0x1, P5 ;  /* 0x0000002b6c3d7211 */ /* 0x080fe200028f0eff */
[----:B------:R-:W5:Y:S01]  /*2460*/  @P2 LDG.E.U16 R112, desc[UR32][R54.64] ;  /* 0x0000002036702981 */ /* 0x000f62000c1e1500 */
[----:B------:R-:W-:-:S02]  /*2470*/  LEA.HI.X.SX32 R57, R114, R43, 0x1, P6 ;  /* 0x0000002b72397211 */ /* 0x000fc400030f0eff */
[CC--:B------:R-:W-:Y:S01]  /*2480*/  LEA R52, P4, R44.reuse, R42.reuse, 0x1 ;  /* 0x0000002a2c347211 */ /* 0x0c0fe200078808ff */
[----:B------:R-:W5:Y:S01]  /*2490*/  @P2 LDG.E.U16 R116, desc[UR32][R50.64] ;  /* 0x0000002032742981 */ /* 0x000f62000c1e1500 */
[-C--:B------:R-:W-:Y:S02]  /*24a0*/  LEA R48, P5, R49, R42.reuse, 0x1 ;  /* 0x0000002a31307211 */ /* 0x080fe400078a08ff */
[----:B------:R-:W-:Y:S02]  /*24b0*/  PRMT R108, RZ, 0x7610, R108 ;  /* 0x00007610ff6c7816 */ /* 0x000fe4000000006c */
[----:B------:R-:W-:Y:S02]  /*24c0*/  LEA R42, P6, R113, R42, 0x1 ;  /* 0x0000002a712a7211 */ /* 0x000fe400078c08ff */
[-C--:B------:R-:W-:Y:S02]  /*24d0*/  LEA.HI.X.SX32 R53, R44, R43.reuse, 0x1, P4 ;  /* 0x0000002b2c357211 */ /* 0x080fe400020f0eff */
[-C--:B------:R-:W-:Y:S01]  /*24e0*/  LEA.HI.X.SX32 R49, R49, R43.reuse, 0x1, P5 ;  /* 0x0000002b31317211 */ /* 0x080fe200028f0eff */
[----:B------:R-:W5:Y:S01]  /*24f0*/  @P2 LDG.E.U16 R108, desc[UR32][R68.64] ;  /* 0x00000020446c2981 */ /* 0x000f62000c1e1500 */
[----:B------:R-:W-:-:S02]  /*2500*/  LEA.HI.X.SX32 R43, R113, R43, 0x1, P6 ;  /* 0x0000002b712b7211 */ /* 0x000fc400030f0eff */
[----:B------:R-:W-:Y:S02]  /*2510*/  PRMT R115, RZ, 0x7610, R115 ;  /* 0x00007610ff737816 */ /* 0x000fe40000000073 */
[----:B------:R-:W-:Y:S02]  /*2520*/  PRMT R113, RZ, 0x7610, R113 ;  /* 0x00007610ff717816 */ /* 0x000fe40000000071 */
[----:B------:R-:W-:Y:S02]  /*2530*/  PRMT R122, RZ, 0x7610, R122 ;  /* 0x00007610ff7a7816 */ /* 0x000fe4000000007a */
[----:B------:R-:W-:Y:S01]  /*2540*/  PRMT R119, RZ, 0x7610, R119 ;  /* 0x00007610ff777816 */ /* 0x000fe20000000077 */
[----:B------:R-:W5:Y:S01]  /*2550*/  @P2 LDG.E.U16 R115, desc[UR32][R72.64] ;  /* 0x0000002048732981 */ /* 0x000f62000c1e1500 */
[----:B------:R-:W-:Y:S02]  /*2560*/  PRMT R121, RZ, 0x7610, R121 ;  /* 0x00007610ff797816 */ /* 0x000fe40000000079 */
[----:B------:R-:W-:Y:S01]  /*2570*/  PRMT R114, RZ, 0x7610, R114 ;  /* 0x00007610ff727816 */ /* 0x000fe20000000072 */
[----:B------:R-:W5:Y:S01]  /*2580*/  @P2 LDG.E.U16 R113, desc[UR32][R64.64] ;  /* 0x0000002040712981 */ /* 0x000f62000c1e1500 */
[----:B------:R-:W-:-:S03]  /*2590*/  PRMT R120, RZ, 0x7610, R120 ;  /* 0x00007610ff787816 */ /* 0x000fc60000000078 */
[----:B------:R-:W5:Y:S04]  /*25a0*/  @P2 LDG.E.U16 R122, desc[UR32][R60.64] ;  /* 0x000000203c7a2981 */ /* 0x000f68000c1e1500 */
[----:B------:R-:W5:Y:S04]  /*25b0*/  @P2 LDG.E.U16 R119, desc[UR32][R56.64] ;  /* 0x0000002038772981 */ /* 0x000f68000c1e1500 */
[----:B------:R-:W5:Y:S04]  /*25c0*/  @P2 LDG.E.U16 R121, desc[UR32][R52.64] ;  /* 0x0000002034792981 */ /* 0x000f68000c1e1500 */
[----:B------:R-:W5:Y:S04]  /*25d0*/  @P2 LDG.E.U16 R114, desc[UR32][R48.64] ;  /* 0x0000002030722981 */ /* 0x000f68000c1e1500 */
[----:B------:R-:W5:Y:S01]  /*25e0*/  @P2 LDG.E.U16 R120, desc[UR32][R42.64] ;  /* 0x000000202a782981 */ /* 0x000f62000c1e1500 */
[----:B------:R-:W-:Y:S01]  /*25f0*/  FFMA R11, R11, UR18, -R41 ;  /* 0x000000120b0b7c23 */ /* 0x000fe20008000829 */
[----:B------:R-:W-:-:S03]  /*2600*/  LOP3.LUT R36, R36, 0x1f0, RZ, 0xc0, !PT ;  /* 0x000001f024247812 */ /* 0x000fc600078ec0ff */
[----:B------:R-:W-:Y:S01]  /*2610*/  FMUL R44, R11, 1.4426950216293334961 ;  /* 0x3fb8aa3b0b2c7820 */ /* 0x000fe20000400000 */
[--C-:B------:R-:W-:Y:S01]  /*2620*/  FFMA R11, R12, UR18, -R41.reuse ;  /* 0x000000120c0b7c23 */ /* 0x100fe20008000829 */
[--C-:B------:R-:W-:Y:S01]  /*2630*/  FFMA R4, R4, UR18, -R41.reuse ;  /* 0x0000001204047c23 */ /* 0x100fe20008000829 */
[--C-:B------:R-:W-:Y:S01]  /*2640*/  FFMA R5, R5, UR18, -R41.reuse ;  /* 0x0000001205057c23 */ /* 0x100fe20008000829 */
[----:B------:R0:W-:Y:S01]  /*2650*/  MUFU.EX2 R12, R44 ;  /* 0x0000002c000c7308 */ /* 0x0001e20000000800 */
[--C-:B------:R-:W-:Y:S01]  /*2660*/  FFMA R6, R6, UR18, -R41.reuse ;  /* 0x0000001206067c23 */ /* 0x100fe20008000829 */
[----:B------:R-:W-:Y:S01]  /*2670*/  FMUL R4, R4, 1.4426950216293334961 ;  /* 0x3fb8aa3b04047820 */ /* 0x000fe20000400000 */
[----:B------:R-:W-:Y:S01]  /*2680*/  FMUL R5, R5, 1.4426950216293334961 ;  /* 0x3fb8aa3b05057820 */ /* 0x000fe20000400000 */
[----:B0-----:R-:W0:Y:S01]  /*2690*/  LDSM.16.M88 R44, [R36+UR11+0x4000] ;  /* 0x0040000b242c783b */ /* 0x001e220008000000 */
[----:B------:R-:W-:Y:S01]  /*26a0*/  BAR.SYNC.DEFER_BLOCKING 0x0 ;  /* 0x0000000000007b1d */ /* 0x000fe20000010000 */
[----:B------:R-:W-:Y:S01]  /*26b0*/  FMUL R6, R6, 1.4426950216293334961 ;  /* 0x3fb8aa3b06067820 */ /* 0x000fe20000400000 */
[--C-:B------:R-:W-:Y:S01]  /*26c0*/  FFMA R7, R7, UR18, -R41.reuse ;  /* 0x0000001207077c23 */ /* 0x100fe20008000829 */
[----:B------:R-:W-:-:S03]  /*26d0*/  FFMA R8, R8, UR18, -R41 ;  /* 0x0000001208087c23 */ /* 0x000fc60008000829 */
[----:B------:R-:W-:Y:S01]  /*26e0*/  MUFU.EX2 R4, R4 ;  /* 0x0000000400047308 */ /* 0x000fe20000000800 */
[----:B------:R-:W-:Y:S01]  /*26f0*/  FMUL R7, R7, 1.4426950216293334961 ;  /* 0x3fb8aa3b07077820 */ /* 0x000fe20000400000 */
[----:B------:R-:W-:-:S06]  /*2700*/  FMUL R8, R8, 1.4426950216293334961 ;  /* 0x3fb8aa3b08087820 */ /* 0x000fcc0000400000 */
[----:B------:R-:W1:Y:S01]  /*2710*/  MUFU.EX2 R5, R5 ;  /* 0x0000000500057308 */ /* 0x000e620000000800 */
[--C-:B------:R-:W-:Y:S01]  /*2720*/  FFMA R9, R9, UR18, -R41.reuse ;  /* 0x0000001209097c23 */ /* 0x100fe20008000829 */
[----:B------:R-:W-:-:S06]  /*2730*/  FFMA R10, R10, UR18, -R41 ;  /* 0x000000120a0a7c23 */ /* 0x000fcc0008000829 */
[----:B------:R-:W0:Y:S01]  /*2740*/  MUFU.EX2 R6, R6 ;  /* 0x0000000600067308 */ /* 0x000e220000000800 */
[----:B------:R-:W-:Y:S01]  /*2750*/  FMUL R9, R9, 1.4426950216293334961 ;  /* 0x3fb8aa3b09097820 */ /* 0x000fe20000400000 */
[----:B------:R-:W-:-:S06]  /*2760*/  FMUL R10, R10, 1.4426950216293334961 ;  /* 0x3fb8aa3b0a0a7820 */ /* 0x000fcc0000400000 */
[----:B------:R-:W0:Y:S08]  /*2770*/  MUFU.EX2 R7, R7 ;  /* 0x0000000700077308 */ /* 0x000e300000000800 */
[----:B------:R-:W0:Y:S01]  /*2780*/  MUFU.EX2 R8, R8 ;  /* 0x0000000800087308 */ /* 0x000e220000000800 */
[----:B------:R-:W-:Y:S01]  /*2790*/  FMUL R11, R11, 1.4426950216293334961 ;  /* 0x3fb8aa3b0b0b7820 */ /* 0x000fe20000400000 */
[----:B------:R-:W-:-:S06]  /*27a0*/  FFMA R13, R13, UR18, -R41 ;  /* 0x000000120d0d7c23 */ /* 0x000fcc0008000829 */
        /* <DEDUP_REMOVED lines=26> */
[--C-:B------:R-:W-:Y:S01]  /*2950*/  FFMA R22, R22, UR18, -R41.reuse ;  /* 0x0000001216167c23 */ /* 0x100fe20008000829 */
[----:B------:R-:W-:-:S05]  /*2960*/  FFMA R28, R28, UR18, -R41 ;  /* 0x000000121c1c7c23 */ /* 0x000fca0008000829 */
[----:B------:R-:W0:Y:S01]  /*2970*/  MUFU.EX2 R19, R19 ;  /* 0x0000001300137308 */ /* 0x000e220000000800 */
[----:B--2---:R1:W-:Y:S04]  /*2980*/  STS.U16 [R38+UR11+0x4000], R45 ;  /* 0x0040002d26007988 */ /* 0x0043e8000800040b */
[----:B---3--:R0:W-:Y:S01]  /*2990*/  STS.U16 [R38+UR11+0x4c00], R110 ;  /* 0x004c006e26007988 */ /* 0x0081e2000800040b */
[----:B-1----:R-:W-:-:S04]  /*29a0*/  FADD R45, R4, R5 ;  /* 0x00000005042d7221 */ /* 0x002fc80000000000 */
[----:B0-----:R-:W-:-:S04]  /*29b0*/  FADD R110, R6, R45 ;  /* 0x0000002d066e7221 */ /* 0x001fc80000000000 */
[----:B------:R-:W-:-:S04]  /*29c0*/  FADD R45, R7, R110 ;  /* 0x0000006e072d7221 */ /* 0x000fc80000000000 */
[----:B------:R-:W-:-:S04]  /*29d0*/  FADD R110, R8, R45 ;  /* 0x0000002d086e7221 */ /* 0x000fc80000000000 */
[----:B------:R-:W-:-:S04]  /*29e0*/  FADD R45, R9, R110 ;  /* 0x0000006e092d7221 */ /* 0x000fc80000000000 */
[----:B------:R-:W-:-:S04]  /*29f0*/  FADD R45, R10, R45 ;  /* 0x0000002d0a2d7221 */ /* 0x000fc80000000000 */
[----:B------:R-:W-:-:S04]  /*2a00*/  FADD R110, R12, R45 ;  /* 0x0000002d0c6e7221 */ /* 0x000fc80000000000 */
[----:B------:R-:W-:-:S04]  /*2a10*/  FADD R110, R11, R110 ;  /* 0x0000006e0b6e7221 */ /* 0x000fc80000000000 */
[----:B------:R-:W-:-:S04]  /*2a20*/  FADD R45, R13, R110 ;  /* 0x0000006e0d2d7221 */ /* 0x000fc80000000000 */
[----:B------:R-:W-:Y:S01]  /*2a30*/  FADD R110, R14, R45 ;  /* 0x0000002d0e6e7221 */ /* 0x000fe20000000000 */
[----:B------:R-:W0:Y:S03]  /*2a40*/  MUFU.EX2 R20, R20 ;  /* 0x0000001400147308 */ /* 0x000e260000000800 */
[----:B------:R-:W-:Y:S01]  /*2a50*/  FADD R45, R15, R110 ;  /* 0x0000006e0f2d7221 */ /* 0x000fe20000000000 */
[----:B----4-:R1:W-:Y:S01]  /*2a60*/  STS.U16 [R38+UR11+0x4400], R109 ;  /* 0x0044006d26007988 */ /* 0x0103e2000800040b */
[----:B------:R-:W-:Y:S01]  /*2a70*/  FMUL R22, R22, 1.4426950216293334961 ;  /* 0x3fb8aa3b16167820 */ /* 0x000fe20000400000 */
[----:B------:R-:W-:Y:S01]  /*2a80*/  FFMA R23, R23, UR18, -R41 ;  /* 0x0000001217177c23 */ /* 0x000fe20008000829 */
[----:B------:R-:W-:Y:S01]  /*2a90*/  FADD R110, R16, R45 ;  /* 0x0000002d106e7221 */ /* 0x000fe20000000000 */
[----:B------:R-:W2:Y:S01]  /*2aa0*/  MUFU.EX2 R21, R21 ;  /* 0x0000001500157308 */ /* 0x000ea20000000800 */
[----:B------:R3:W-:Y:S01]  /*2ab0*/  STS.U16 [R38+UR11+0x5c00], R111 ;  /* 0x005c006f26007988 */ /* 0x0007e2000800040b */
[----:B------:R-:W-:Y:S01]  /*2ac0*/  FMUL R23, R23, 1.4426950216293334961 ;  /* 0x3fb8aa3b17177820 */ /* 0x000fe20000400000 */
[--C-:B------:R-:W-:Y:S01]  /*2ad0*/  FFMA R24, R24, UR18, -R41.reuse ;  /* 0x0000001218187c23 */ /* 0x100fe20008000829 */
[----:B-1----:R-:W-:Y:S01]  /*2ae0*/  FMUL R109, R28, 1.4426950216293334961 ;  /* 0x3fb8aa3b1c6d7820 */ /* 0x002fe20000400000 */
[----:B------:R-:W-:-:S03]  /*2af0*/  FFMA R28, R29, UR18, -R41 ;  /* 0x000000121d1c7c23 */ /* 0x000fc60008000829 */
[----:B------:R-:W1:Y:S01]  /*2b00*/  MUFU.EX2 R22, R22 ;  /* 0x0000001600167308 */ /* 0x000e620000000800 */
[----:B---3--:R-:W-:Y:S01]  /*2b10*/  FADD R111, R17, R110 ;  /* 0x0000006e116f7221 */ /* 0x008fe20000000000 */
[----:B------:R-:W-:Y:S01]  /*2b20*/  FMUL R45, R28, 1.4426950216293334961 ;  /* 0x3fb8aa3b1c2d7820 */ /* 0x000fe20000400000 */
[----:B------:R-:W-:Y:S01]  /*2b30*/  FMUL R24, R24, 1.4426950216293334961 ;  /* 0x3fb8aa3b18187820 */ /* 0x000fe20000400000 */
[----:B------:R-:W-:Y:S01]  /*2b40*/  FFMA R25, R25, UR18, -R41 ;  /* 0x0000001219197c23 */ /* 0x000fe20008000829 */
[----:B------:R-:W-:-:S03]  /*2b50*/  FADD R28, R18, R111 ;  /* 0x0000006f121c7221 */ /* 0x000fc60000000000 */
[----:B------:R-:W3:Y:S01]  /*2b60*/  MUFU.EX2 R23, R23 ;  /* 0x0000001700177308 */ /* 0x000ee20000000800 */
[--C-:B------:R-:W-:Y:S01]  /*2b70*/  FFMA R30, R30, UR18, -R41.reuse ;  /* 0x000000121e1e7c23 */ /* 0x100fe20008000829 */
[----:B------:R-:W-:Y:S01]  /*2b80*/  FMUL R25, R25, 1.4426950216293334961 ;  /* 0x3fb8aa3b19197820 */ /* 0x000fe20000400000 */
[----:B------:R-:W-:Y:S01]  /*2b90*/  FADD R111, R19, R28 ;  /* 0x0000001c136f7221 */ /* 0x000fe20000000000 */
[--C-:B------:R-:W-:Y:S01]  /*2ba0*/  FFMA R26, R26, UR18, -R41.reuse ;  /* 0x000000121a1a7c23 */ /* 0x100fe20008000829 */
[----:B------:R-:W-:Y:S01]  /*2bb0*/  FMUL R28, R30, 1.4426950216293334961 ;  /* 0x3fb8aa3b1e1c7820 */ /* 0x000fe20000400000 */
[----:B------:R-:W-:Y:S01]  /*2bc0*/  FFMA R27, R27, UR18, -R41 ;  /* 0x000000121b1b7c23 */ /* 0x000fe20008000829 */
[----:B0-----:R-:W-:Y:S01]  /*2bd0*/  FADD R30, R20, R111 ;  /* 0x0000006f141e7221 */ /* 0x001fe20000000000 */
[----:B------:R-:W0:Y:S01]  /*2be0*/  MUFU.EX2 R24, R24 ;  /* 0x0000001800187308 */ /* 0x000e220000000800 */
[----:B------:R-:W-:Y:S01]  /*2bf0*/  FMUL R26, R26, 1.4426950216293334961 ;  /* 0x3fb8aa3b1a1a7820 */ /* 0x000fe20000400000 */
[----:B------:R-:W-:-:S06]  /*2c00*/  FMUL R27, R27, 1.4426950216293334961 ;  /* 0x3fb8aa3b1b1b7820 */ /* 0x000fcc0000400000 */
[----:B------:R-:W4:Y:S01]  /*2c10*/  MUFU.EX2 R25, R25 ;  /* 0x0000001900197308 */ /* 0x000f220000000800 */
[----:B------:R-:W-:-:S07]  /*2c20*/  FFMA R31, R31, UR18, -R41 ;  /* 0x000000121f1f7c23 */ /* 0x000fce0008000829 */
[----:B------:R2:W-:Y:S01]  /*2c30*/  MUFU.EX2 R29, R109 ;  /* 0x0000006d001d7308 */ /* 0x0005e20000000800 */
[----:B------:R-:W-:Y:S01]  /*2c40*/  FFMA R32, R32, UR18, -R41 ;  /* 0x0000001220207c23 */ /* 0x000fe20008000829 */
[----:B--2---:R-:W-:-:S06]  /*2c50*/  FADD R109, R21, R30 ;  /* 0x0000001e156d7221 */ /* 0x004fcc0000000000 */
[----:B------:R-:W2:Y:S01]  /*2c60*/  MUFU.EX2 R26, R26 ;  /* 0x0000001a001a7308 */ /* 0x000ea20000000800 */
[----:B-1----:R-:W-:Y:S01]  /*2c70*/  FADD R110, R22, R109 ;  /* 0x0000006d166e7221 */ /* 0x002fe20000000000 */
[----:B------:R-:W-:-:S03]  /*2c80*/  FMUL R30, R31, 1.4426950216293334961 ;  /* 0x3fb8aa3b1f1e7820 */ /* 0x000fc60000400000 */
[----:B---3--:R-:W-:-:S03]  /*2c90*/  FADD R109, R23, R110 ;  /* 0x0000006e176d7221 */ /* 0x008fc60000000000 */
[----:B------:R-:W1:Y:S01]  /*2ca0*/  MUFU.EX2 R27, R27 ;  /* 0x0000001b001b7308 */ /* 0x000e620000000800 */
[----:B------:R-:W-:Y:S01]  /*2cb0*/  FMUL R31, R32, 1.4426950216293334961 ;  /* 0x3fb8aa3b201f7820 */ /* 0x000fe20000400000 */
[----:B0-----:R-:W-:-:S04]  /*2cc0*/  FADD R32, R24, R109 ;  /* 0x0000006d18207221 */ /* 0x001fc80000000000 */
[----:B----4-:R-:W-:Y:S02]  /*2cd0*/  FADD R109, R25, R32 ;  /* 0x00000020196d7221 */ /* 0x010fe40000000000 */
[----:B------:R-:W0:Y:S01]  /*2ce0*/  MUFU.EX2 R45, R45 ;  /* 0x0000002d002d7308 */ /* 0x000e220000000800 */
[----:B------:R-:W-:Y:S01]  /*2cf0*/  FFMA R33, R33, UR18, -R41 ;  /* 0x0000001221217c23 */ /* 0x000fe20008000829 */
[----:B--2---:R-:W-:-:S06]  /*2d00*/  FADD R110, R26, R109 ;  /* 0x0000006d1a6e7221 */ /* 0x004fcc0000000000 */
[----:B------:R-:W2:Y:S01]  /*2d10*/  MUFU.EX2 R28, R28 ;  /* 0x0000001c001c7308 */ /* 0x000ea20000000800 */
[----:B-1----:R-:W-:Y:S01]  /*2d20*/  FADD R110, R27, R110 ;  /* 0x0000006e1b6e7221 */ /* 0x002fe20000000000 */
[----:B------:R-:W-:Y:S01]  /*2d30*/  FFMA R34, R34, UR18, -R41 ;  /* 0x0000001222227c23 */ /* 0x000fe20008000829 */
[----:B------:R-:W-:-:S05]  /*2d40*/  FMUL R32, R33, 1.4426950216293334961 ;  /* 0x3fb8aa3b21207820 */ /* 0x000fca0000400000 */
[----:B------:R-:W1:Y:S01]  /*2d50*/  MUFU.EX2 R30, R30 ;  /* 0x0000001e001e7308 */ /* 0x000e620000000800 */
[----:B------:R-:W-:Y:S01]  /*2d60*/  FADD R110, R29, R110 ;  /* 0x0000006e1d6e7221 */ /* 0x000fe20000000000 */
[----:B------:R-:W-:Y:S01]  /*2d70*/  FMUL R33, R34, 1.4426950216293334961 ;  /* 0x3fb8aa3b22217820 */ /* 0x000fe20000400000 */
[----:B------:R-:W-:-:S05]  /*2d80*/  FFMA R35, R35, UR18, -R41 ;  /* 0x0000001223237c23 */ /* 0x000fca0008000829 */
[----:B------:R-:W3:Y:S01]  /*2d90*/  MUFU.EX2 R31, R31 ;  /* 0x0000001f001f7308 */ /* 0x000ee20000000800 */
[----:B0-----:R-:W-:Y:S01]  /*2da0*/  FADD R109, R45, R110 ;  /* 0x0000006e2d6d7221 */ /* 0x001fe20000000000 */
[----:B------:R-:W-:-:S06]  /*2db0*/  FMUL R35, R35, 1.4426950216293334961 ;  /* 0x3fb8aa3b23237820 */ /* 0x000fcc0000400000 */
[----:B------:R-:W0:Y:S01]  /*2dc0*/  MUFU.EX2 R32, R32 ;  /* 0x0000002000207308 */ /* 0x000e220000000800 */
[----:B--2---:R-:W-:Y:S01]  /*2dd0*/  FADD R109, R28, R109 ;  /* 0x0000006d1c6d7221 */ /* 0x004fe20000000000 */
[----:B------:R-:W-:Y:S02]  /*2de0*/  F2FP.F16.F32.PACK_AB R4, R5, R4 ;  /* 0x000000040504723e */ /* 0x000fe400000000ff */
[----:B------:R-:W-:-:S04]  /*2df0*/  F2FP.F16.F32.PACK_AB R5, R7, R6 ;  /* 0x000000060705723e */ /* 0x000fc800000000ff */
[----:B------:R-:W2:Y:S01]  /*2e00*/  MUFU.EX2 R33, R33 ;  /* 0x0000002100217308 */ /* 0x000ea20000000800 */
[----:B------:R-:W-:Y:S01]  /*2e10*/  F2FP.F16.F32.PACK_AB R7, R12, R10 ;  /* 0x0000000a0c07723e */ /* 0x000fe200000000ff */
[----:B-1----:R-:W-:Y:S01]  /*2e20*/  FADD R12, R30, R109 ;  /* 0x0000006d1e0c7221 */ /* 0x002fe20000000000 */
[----:B------:R-:W-:-:S05]  /*2e30*/  F2FP.F16.F32.PACK_AB R6, R9, R8 ;  /* 0x000000080906723e */ /* 0x000fca00000000ff */
[----:B------:R-:W1:Y:S01]  /*2e40*/  MUFU.EX2 R34, R35 ;  /* 0x0000002300227308 */ /* 0x000e620000000800 */
[----:B------:R-:W-:Y:S01]  /*2e50*/  F2FP.F16.F32.PACK_AB R9, R15, R14 ;  /* 0x0000000e0f09723e */ /* 0x000fe200000000ff */
[----:B---3--:R-:W-:Y:S01]  /*2e60*/  FADD R15, R31, R12 ;  /* 0x0000000c1f0f7221 */ /* 0x008fe20000000000 */
[----:B------:R-:W-:-:S03]  /*2e70*/  F2FP.F16.F32.PACK_AB R10, R17, R16 ;  /* 0x00000010110a723e */ /* 0x000fc600000000ff */
[----:B0-----:R-:W-:Y:S01]  /*2e80*/  FADD R16, R32, R15 ;  /* 0x0000000f20107221 */ /* 0x001fe20000000000 */
[----:B------:R-:W-:Y:S01]  /*2e90*/  UIADD3 UR17, UPT, UPT, UR12, 0x80, URZ ;  /* 0x000000800c117890 */ /* 0x000fe2000fffe0ff */
[----:B-----5:R-:W-:Y:S02]  /*2ea0*/  STS.U16 [R38+UR11+0x4800], R118 ;  /* 0x0048007626007988 */ /* 0x020fe4000800040b */
[----:B--2---:R-:W-:Y:S02]  /*2eb0*/  FADD R17, R33, R16 ;  /* 0x0000001021117221 */ /* 0x004fe40000000000 */
[----:B------:R-:W-:Y:S01]  /*2ec0*/  STS.U16 [R38+UR11+0x5000], R117 ;  /* 0x0050007526007988 */ /* 0x000fe2000800040b */
[----:B------:R-:W-:-:S03]  /*2ed0*/  UIADD3 UR7, UPT, UPT, UR7, UR17, URZ ;  /* 0x0000001107077290 */ /* 0x000fc6000fffe0ff */
[----:B------:R-:W-:Y:S04]  /*2ee0*/  STS.U16 [R38+UR11+0x5400], R112 ;  /* 0x0054007026007988 */ /* 0x000fe8000800040b */
[----:B------:R-:W-:Y:S04]  /*2ef0*/  STS.U16 [R38+UR11+0x5800], R116 ;  /* 0x0058007426007988 */ /* 0x000fe8000800040b */
[----:B------:R1:W-:Y:S01]  /*2f00*/  STS.U16 [R37+UR11+0x4600], R108 ;  /* 0x0046006c25007988 */ /* 0x0003e2000800040b */
[----:B------:R-:W-:Y:S01]  /*2f10*/  F2FP.F16.F32.PACK_AB R16, R45, R29 ;  /* 0x0000001d2d10723e */ /* 0x000fe200000000ff */
[----:B------:R-:W-:Y:S01]  /*2f20*/  UIADD3 UR22, UPT, UPT, UR22, -0x40, URZ ;  /* 0xffffffc016167890 */ /* 0x000fe2000fffe0ff */
[----:B------:R-:W-:Y:S01]  /*2f30*/  F2FP.F16.F32.PACK_AB R8, R13, R11 ;  /* 0x0000000b0d08723e */ /* 0x000fe200000000ff */
[----:B------:R0:W-:Y:S01]  /*2f40*/  STS.U16 [R37+UR11+0x4200], R115 ;  /* 0x0042007325007988 */ /* 0x0001e2000800040b */
[----:B------:R-:W-:Y:S01]  /*2f50*/  ULEA UR23, UR23, UR7, 0x12 ;  /* 0x0000000717177291 */ /* 0x000fe2000f8e90ff */
[----:B-1----:R-:W-:-:S02]  /*2f60*/  FADD R108, R34, R17 ;  /* 0x00000011226c7221 */ /* 0x002fc40000000000 */
[----:B------:R0:W-:Y:S01]  /*2f70*/  STS.U16 [R37+UR11+0x4a00], R113 ;  /* 0x004a007125007988 */ /* 0x0001e2000800040b */
[----:B------:R-:W-:-:S03]  /*2f80*/  F2FP.F16.F32.PACK_AB R11, R19, R18 ;  /* 0x00000012130b723e */ /* 0x000fc600000000ff */
        /* <DEDUP_REMOVED lines=10> */
[----:B------:R0:W1:Y:S01]  /*3030*/  SHFL.BFLY PT, R45, R108, 0x10, 0x1f ;  /* 0x0e001f006c2d7f89 */ /* 0x00006200000e0000 */
[----:B------:R-:W-:Y:S02]  /*3040*/  F2FP.F16.F32.PACK_AB R18, R32, R31 ;  /* 0x0000001f2012723e */ /* 0x000fe400000000ff */
[----:B------:R-:W-:Y:S01]  /*3050*/  F2FP.F16.F32.PACK_AB R19, R34, R33 ;  /* 0x000000212213723e */ /* 0x000fe200000000ff */
[----:B------:R-:W-:Y:S06]  /*3060*/  @!P2 BRA `(.L_x_9) ;  /* 0x000000000008a947 */ /* 0x000fec0003800000 */
[----:B------:R2:W-:Y:S01]  /*3070*/  STTM.16dp32bit_t0_t15.x16 tmem[UR23], R4 ;  /* 0x00000004000079ed */ /* 0x0005e20008a00017 */
[----:B------:R2:W-:Y:S02]  /*3080*/  STTM.16dp32bit_t16_t31.x16 tmem[UR23+0x10], R4 ;  /* 0x00001004000079ed */ /* 0x0005e40008a20017 */
.L_x_9:
[----:B------:R-:W3:Y:S02]  /*3090*/  FENCE.VIEW.ASYNC.T ;  /* 0x00000000000073c6 */ /* 0x000ee40000000200 */
[----:B---3--:R-:W-:Y:S06]  /*30a0*/  BAR.SYNC.DEFER_BLOCKING 0x0 ;  /* 0x0000000000007b1d */ /* 0x008fec0000010000 */
[----:B--2---:R-:W2:Y:S01]  /*30b0*/  LDTM.x32 R4, tmem[UR13] ;  /* 0x0000000d000479ee */ /* 0x004ea200082c0000 */
[----:B------:R-:W-:Y:S01]  /*30c0*/  NOP ;  /* 0x0000000000007918 */ /* 0x000fe20000000000 */
[----:B------:R-:W-:Y:S05]  /*30d0*/  @!P2 BRA `(.L_x_10) ;  /* 0x000000000084a947 */ /* 0x000fea0003800000 */
[C---:B--2---:R-:W-:Y:S01]  /*30e0*/  FMUL R4, R44.reuse, R4 ;  /* 0x000000042c047220 */ /* 0x044fe20000400000 */
[C---:B------:R-:W-:Y:S01]  /*30f0*/  FMUL R5, R44.reuse, R5 ;  /* 0x000000052c057220 */ /* 0x040fe20000400000 */
        /* <DEDUP_REMOVED lines=29> */
[----:B------:R-:W-:-:S04]  /*32d0*/  FMUL R35, R44, R35 ;  /* 0x000000232c237220 */ /* 0x000fc80000400000 */
[----:B------:R3:W-:Y:S03]  /*32e0*/  STTM.x32 tmem[UR13], R4 ;  /* 0x00000004000079ed */ /* 0x0007e600082c000d */
.L_x_10:
[----:B--2---:R-:W2:Y:S02]  /*32f0*/  FENCE.VIEW.ASYNC.T ;  /* 0x00000000000073c6 */ /* 0x004ea40000000200 */
[----:B--2---:R-:W-:Y:S01]  /*3300*/  BAR.SYNC.DEFER_BLOCKING 0x0 ;  /* 0x0000000000007b1d */ /* 0x004fe20000010000 */
[----:B-1----:R-:W-:Y:S01]  /*3310*/  FADD R45, R108, R45 ;  /* 0x0000002d6c2d7221 */ /* 0x002fe20000000000 */
[----:B------:R-:W-:-:S03]  /*3320*/  UISETP.GE.AND UP1, UPT, UR22, 0x1, UPT ;  /* 0x000000011600788c */ /* 0x000fc6000bf26270 */
[----:B------:R-:W-:Y:S01]  /*3330*/  FADD R45, R40, R45 ;  /* 0x0000002d282d7221 */ /* 0x000fe20000000000 */
[----:B------:R1:W-:Y:S06]  /*3340*/  MEMBAR.ALL.CTA ;  /* 0x0000000000007992 */ /* 0x0003ec0000008000 */
[----:B-1----:R-:W1:Y:S02]  /*3350*/  FENCE.VIEW.ASYNC.S ;  /* 0x00000000000073c6 */ /* 0x002e640000000000 */
[----:B-1----:R-:W-:Y:S06]  /*3360*/  BAR.SYNC.DEFER_BLOCKING 0x0 ;  /* 0x0000000000007b1d */ /* 0x002fec0000010000 */
[----:B------:R-:W-:Y:S05]  /*3370*/  @!P3 BRA `(.L_x_11) ;  /* 0x00000000007cb947 */ /* 0x000fea0003800000 */
[----:B------:R-:W-:Y:S01]  /*3380*/  UIADD3 UR5, UPT, UPT, UR11, 0x4000, URZ ;  /* 0x000040000b057890 */ /* 0x000fe2000fffe0ff */
[----:B------:R-:W-:Y:S01]  /*3390*/  UMOV UR4, URZ ;  /* 0x000000ff00047c82 */ /* 0x000fe20008000000 */
[----:B------:R-:W-:Y:S02]  /*33a0*/  UIADD3 UR7, UPT, UPT, UR12, 0x88, URZ ;  /* 0x000000880c077890 */ /* 0x000fe4000fffe0ff */
[----:B------:R-:W-:Y:S02]  /*33b0*/  USHF.R.U32.HI UR5, URZ, 0x4, UR5 ;  /* 0x00000004ff057899 */ /* 0x000fe40008011605 */
[----:B------:R-:W-:Y:S02]  /*33c0*/  UIADD3 UR8, UPT, UPT, UR12, 0x90, URZ ;  /* 0x000000900c087890 */ /* 0x000fe4000fffe0ff */
[----:B------:R-:W-:Y:S02]  /*33d0*/  USGXT.U32 UR18, UR5, 0xe ;  /* 0x0000000e0512789a */ /* 0x000fe40008000000 */
[----:B------:R-:W-:-:S02]  /*33e0*/  UIADD3 UR20, UPT, UPT, UR12, 0x98, URZ ;  /* 0x000000980c147890 */ /* 0x000fc4000fffe0ff */
[----:B------:R-:W-:Y:S01]  /*33f0*/  UIADD3 UR26, UP2, UPT, UR18, 0x2, URZ ;  /* 0x00000002121a7890 */ /* 0x000fe2000ff5e0ff */
[----:B------:R-:W-:Y:S01]  /*3400*/  UMOV UR24, 0x0 ;  /* 0x0000000000187882 */ /* 0x000fe20000000000 */
[----:B------:R-:W-:Y:S02]  /*3410*/  UMOV UR25, 0x8100010 ;  /* 0x0810001000197882 */ /* 0x000fe40000000000 */
[----:B------:R-:W-:Y:S02]  /*3420*/  UIADD3.X UR27, UPT, UPT, UR4, 0x40004040, URZ, UP2, !UPT ;  /* 0x40004040041b7890 */ /* 0x000fe400097fe4ff */
[----:B------:R-:W-:Y:S02]  /*3430*/  UIADD3 UR30, UP2, UPT, UR26, 0x2, URZ ;  /* 0x000000021a1e7890 */ /* 0x000fe4000ff5e0ff */
[----:B------:R-:W-:Y:S02]  /*3440*/  UIADD3 UR36, UP3, UPT, UR26, 0x4, URZ ;  /* 0x000000041a247890 */ /* 0x000fe4000ff7e0ff */
[----:B------:R-:W-:-:S02]  /*3450*/  UIADD3.X UR31, UPT, UPT, UR27, URZ, URZ, UP2, !UPT ;  /* 0x000000ff1b1f7290 */ /* 0x000fc400097fe4ff */
[----:B------:R-:W-:Y:S01]  /*3460*/  UIADD3.X UR37, UPT, UPT, UR27, URZ, URZ, UP3, !UPT ;  /* 0x000000ff1b257290 */ /* 0x000fe20009ffe4ff */
[----:B------:R-:W-:Y:S01]  /*3470*/  UMOV UR19, 0x40004040 ;  /* 0x4000404000137882 */ /* 0x000fe20000000000 */
[----:B------:R-:W-:Y:S01]  /*3480*/  UMOV UR28, 0x0 ;  /* 0x00000000001c7882 */ /* 0x000fe20000000000 */
[----:B------:R-:W-:Y:S01]  /*3490*/  UMOV UR29, 0x8100010 ;  /* 0x08100010001d7882 */ /* 0x000fe20000000000 */
[----:B------:R-:W-:Y:S01]  /*34a0*/  UMOV UR34, 0x0 ;  /* 0x0000000000227882 */ /* 0x000fe20000000000 */
[----:B------:R-:W-:Y:S01]  /*34b0*/  UMOV UR35, 0x8100010 ;  /* 0x0810001000237882 */ /* 0x000fe20000000000 */
[----:B------:R-:W-:Y:S01]  /*34c0*/  UMOV UR4, UR16 ;  /* 0x0000001000047c82 */ /* 0x000fe20008000000 */
[----:B------:R-:W-:Y:S01]  /*34d0*/  UMOV UR5, URZ ;  /* 0x000000ff00057c82 */ /* 0x000fe20008000000 */
[----:B------:R1:W-:Y:S01]  /*34e0*/  UTCHMMA tmem[UR17], gdesc[UR18], tmem[UR12], tmem[UR24], idesc[UR25], UPT ;  /* 0x00ff1812110079ea */ /* 0x0003e2000b80000c */
[----:B------:R-:W-:Y:S01]  /*34f0*/  UMOV UR38, 0x0 ;  /* 0x0000000000267882 */ /* 0x000fe20000000000 */
[----:B------:R-:W-:Y:S01]  /*3500*/  UMOV UR39, 0x8100010 ;  /* 0x0810001000277882 */ /* 0x000fe20000000000 */
[----:B------:R1:W-:Y:S01]  /*3510*/  UTCHMMA tmem[UR7], gdesc[UR26], tmem[UR12], tmem[UR28], idesc[UR29], UPT ;  /* 0x00ff1c1a070079ea */ /* 0x0003e2000b80000c */
[----:B------:R-:W-:Y:S01]  /*3520*/  UMOV UR4, UR4 ;  /* 0x0000000400047c82 */ /* 0x000fe20008000000 */
[----:B------:R1:W-:Y:S01]  /*3530*/  UTCHMMA tmem[UR8], gdesc[UR30], tmem[UR12], tmem[UR34], idesc[UR35], UPT ;  /* 0x00ff221e080079ea */ /* 0x0003e2000b80000c */
[----:B------:R1:W-:Y:S01]  /*3540*/  UTCHMMA tmem[UR20], gdesc[UR36], tmem[UR12], tmem[UR38], idesc[UR39], UPT ;  /* 0x00ff2624140079ea */ /* 0x0003e2000b80000c */
[----:B------:R1:W-:Y:S01]  /*3550*/  UTCBAR [UR4], URZ ;  /* 0x000000ff040073e9 */ /* 0x0003e200080000ff */
[----:B------:R-:W-:Y:S01]  /*3560*/  NOP ;  /* 0x0000000000007918 */ /* 0x000fe20000000000 */
.L_x_11:
[----:B------:R-:W-:Y:S01]  /*3570*/  FSEL R40, R41, -INF , P2 ;  /* 0xff80000029287808 */ /* 0x000fe20001000000 */
[----:B------:R-:W-:Y:S01]  /*3580*/  UMOV UR5, URZ ;  /* 0x000000ff00057c82 */ /* 0x000fe20008000000 */
[----:B------:R-:W-:Y:S01]  /*3590*/  FSEL R41, R45, 1, P2 ;  /* 0x3f8000002d297808 */ /* 0x000fe20001000000 */
[----:B------:R-:W-:Y:S06]  /*35a0*/  BRA.U !UP1, `(.L_x_12) ;  /* 0x0000001d09147547 */ /* 0x000fec000b800000 */
[----:B-1----:R-:W-:Y:S01]  /*35b0*/  USHF.R.U32.HI UR26, URZ, 0x4, UR6 ;  /* 0x00000004ff1a7899 */ /* 0x002fe20008011606 */
[----:B------:R-:W-:Y:S01]  /*35c0*/  IMAD.SHL.U32 R39, R39, 0x40, RZ ;  /* 0x0000004027277824 */ /* 0x000fe200078e00ff */
[----:B------:R-:W-:Y:S01]  /*35d0*/  UIADD3 UR7, UPT, UPT, UR11, 0x8000, URZ ;  /* 0x000080000b077890 */ /* 0x000fe2000fffe0ff */
[----:B------:R-:W-:Y:S01]  /*35e0*/  HFMA2 R109, -RZ, RZ, 0, 0 ;  /* 0x00000000ff6d7431 */ /* 0x000fe200000001ff */
[----:B------:R-:W-:Y:S01]  /*35f0*/  USHF.R.U32.HI UR20, URZ, 0x4, UR11 ;  /* 0x00000004ff147899 */ /* 0x000fe2000801160b */
[----:B0-----:R-:W-:Y:S01]  /*3600*/  MOV R108, R40 ;  /* 0x00000028006c7202 */ /* 0x001fe20000000f00 */
[----:B------:R-:W-:Y:S01]  /*3610*/  USGXT.U32 UR26, UR26, 0xe ;  /* 0x0000000e1a1a789a */ /* 0x000fe20008000000 */
[----:B------:R-:W-:Y:S01]  /*3620*/  MOV R44, R39 ;  /* 0x00000027002c7202 */ /* 0x000fe20000000f00 */
[----:B------:R-:W-:Y:S02]  /*3630*/  USHF.R.U32.HI UR7, URZ, 0x4, UR7 ;  /* 0x00000004ff077899 */ /* 0x000fe40008011607 */
[----:B------:R-:W-:-:S02]  /*3640*/  USGXT.U32 UR20, UR20, 0xe ;  /* 0x0000000e1414789a */ /* 0x000fc40008000000 */
[----:B------:R-:W-:Y:S02]  /*3650*/  UIADD3 UR18, UP2, UPT, UR26, 0x2, URZ ;  /* 0x000000021a127890 */ /* 0x000fe4000ff5e0ff */
[----:B------:R-:W-:Y:S01]  /*3660*/  USGXT.U32 UR30, UR7, 0xe ;  /* 0x0000000e071e789a */ /* 0x000fe20008000000 */
[----:B------:R-:W-:Y:S01]  /*3670*/  UMOV UR4, URZ ;  /* 0x000000ff00047c82 */ /* 0x000fe20008000000 */
[----:B------:R-:W-:Y:S02]  /*3680*/  ULOP3.LUT UR28, UR20, 0x2000000, URZ, 0xfc, !UPT ;  /* 0x02000000141c7892 */ /* 0x000fe4000f8efcff */
[----:B------:R-:W-:Y:S02]  /*3690*/  USHF.L.U32 UR24, UR9, 0x6, URZ ;  /* 0x0000000609187899 */ /* 0x000fe400080006ff */
[----:B------:R-:W-:Y:S02]  /*36a0*/  UIADD3 UR20, UP3, UPT, UR20, 0x2000080, URZ ;  /* 0x0200008014147890 */ /* 0x000fe4000ff7e0ff */
[----:B------:R-:W-:-:S02]  /*36b0*/  UIADD3.X UR19, UPT, UPT, UR4, 0x40004040, URZ, UP2, !UPT ;  /* 0x4000404004137890 */ /* 0x000fc400097fe4ff */
[----:B------:R-:W-:Y:S01]  /*36c0*/  UIADD3 UR40, UP2, UPT, UR30, 0x2, URZ ;  /* 0x000000021e287890 */ /* 0x000fe2000ff5e0ff */
[----:B------:R-:W-:Y:S01]  /*36d0*/  IMAD.U32 R45, RZ, RZ, UR24 ;  /* 0x00000018ff2d7e24 */ /* 0x000fe2000f8e00ff */
[----:B------:R-:W-:Y:S01]  /*36e0*/  UMOV UR6, URZ ;  /* 0x000000ff00067c82 */ /* 0x000fe20008000000 */
[----:B------:R-:W-:Y:S01]  /*36f0*/  UMOV UR5, URZ ;  /* 0x000000ff00057c82 */ /* 0x000fe20008000000 */
[----:B------:R-:W-:Y:S02]  /*3700*/  UISETP.NE.U32.AND UP1, UPT, UR21, URZ, UPT ;  /* 0x000000ff1500728c */ /* 0x000fe4000bf25070 */
[----:B------:R-:W-:Y:S02]  /*3710*/  UIADD3.X UR21, UPT, UPT, UR6, 0x40004040, URZ, UP3, !UPT ;  /* 0x4000404006157890 */ /* 0x000fe40009ffe4ff */
[----:B------:R-:W-:Y:S02]  /*3720*/  UIADD3 UR42, UP3, UPT, UR20, 0x80, URZ ;  /* 0x00000080142a7890 */ /* 0x000fe4000ff7e0ff */
[----:B------:R-:W-:-:S02]  /*3730*/  UIADD3 UR38, UP4, UPT, UR20, 0x100, URZ ;  /* 0x0000010014267890 */ /* 0x000fc4000ff9e0ff */
[----:B------:R-:W-:Y:S01]  /*3740*/  UIADD3.X UR41, UPT, UPT, UR5, 0x40004040, URZ, UP2, !UPT ;  /* 0x4000404005297890 */ /* 0x000fe200097fe4ff */
[----:B------:R-:W0:Y:S01]  /*3750*/  LDCU UR52, c[0x0][0x3a8] ;  /* 0x00007500ff3477ac */ /* 0x000e220008000800 */
[----:B------:R-:W-:Y:S02]  /*3760*/  UIADD3.X UR43, UPT, UPT, UR21, URZ, URZ, UP3, !UPT ;  /* 0x000000ff152b7290 */ /* 0x000fe40009ffe4ff */
[----:B------:R-:W-:Y:S02]  /*3770*/  UIADD3.X UR39, UPT, UPT, UR21, URZ, URZ, UP4, !UPT ;  /* 0x000000ff15277290 */ /* 0x000fe4000a7fe4ff */
[----:B------:R-:W-:Y:S02]  /*3780*/  UIADD3.64 UR44, UPT, UPT, UR18, 0x2, URZ ;  /* 0x00000002122c7897 */ /* 0x000fe4000fffe0ff */
[----:B------:R-:W-:Y:S02]  /*3790*/  UIADD3.64 UR46, UPT, UPT, UR18, 0x4, URZ ;  /* 0x00000004122e7897 */ /* 0x000fe4000fffe0ff */
[----:B------:R-:W-:-:S02]  /*37a0*/  UIADD3.64 UR48, UPT, UPT, UR40, 0x2, URZ ;  /* 0x0000000228307897 */ /* 0x000fc4000fffe0ff */
[----:B------:R-:W-:Y:S01]  /*37b0*/  UIADD3.64 UR50, UPT, UPT, UR40, 0x4, URZ ;  /* 0x0000000428327897 */ /* 0x000fe2000fffe0ff */
[----:B------:R-:W-:-:S11]  /*37c0*/  UMOV UR25, 0x1 ;  /* 0x0000000100197882 */ /* 0x000fd60000000000 */
.L_x_17:
[----:B-1-3--:R-:W-:-:S04]  /*37d0*/  IMAD.WIDE R4, R44, 0x2, R106 ;  /* 0x000000022c047825 */ /* 0x00afc800078e026a */
[C---:B------:R-:W-:Y:S01]  /*37e0*/  IMAD.WIDE R6, R44.reuse, 0x2, R102 ;  /* 0x000000022c067825 */ /* 0x040fe200078e0266 */
[----:B------:R-:W2:Y:S03]  /*37f0*/  LDG.E.U16 R25, desc[UR32][R4.64] ;  /* 0x0000002004197981 */ /* 0x000ea6000c1e1500 */
[C---:B------:R-:W-:Y:S01]  /*3800*/  IMAD.WIDE R10, R44.reuse, 0x2, R98 ;  /* 0x000000022c0a7825 */ /* 0x040fe200078e0262 */
[----:B------:R1:W3:Y:S03]  /*3810*/  LDG.E.U16 R27, desc[UR32][R6.64] ;  /* 0x00000020061b7981 */ /* 0x0002e6000c1e1500 */
[C---:B------:R-:W-:Y:S01]  /*3820*/  IMAD.WIDE R14, R44.reuse, 0x2, R94 ;  /* 0x000000022c0e7825 */ /* 0x040fe200078e025e */
[----:B------:R4:W5:Y:S03]  /*3830*/  LDG.E.U16 R29, desc[UR32][R10.64] ;  /* 0x000000200a1d7981 */ /* 0x000966000c1e1500 */
[C---:B------:R-:W-:Y:S01]  /*3840*/  IMAD.WIDE R16, R44.reuse, 0x2, R90 ;  /* 0x000000022c107825 */ /* 0x040fe200078e025a */
[----:B------:R0:W5:Y:S03]  /*3850*/  LDG.E.U16 R31, desc[UR32][R14.64] ;  /* 0x000000200e1f7981 */ /* 0x000166000c1e1500 */
[C---:B------:R-:W-:Y:S01]  /*3860*/  IMAD.WIDE R18, R44.reuse, 0x2, R86 ;  /* 0x000000022c127825 */ /* 0x040fe200078e0256 */
[----:B------:R0:W5:Y:S03]  /*3870*/  LDG.E.U16 R33, desc[UR32][R16.64] ;  /* 0x0000002010217981 */ /* 0x000166000c1e1500 */
[C---:B------:R-:W-:Y:S01]  /*3880*/  IMAD.WIDE R20, R44.reuse, 0x2, R82 ;  /* 0x000000022c147825 */ /* 0x040fe200078e0252 */
[----:B------:R0:W5:Y:S03]  /*3890*/  LDG.E.U16 R35, desc[UR32][R18.64] ;  /* 0x0000002012237981 */ /* 0x000166000c1e1500 */
[----:B------:R-:W-:-:S02]  /*38a0*/  IMAD.WIDE R22, R44, 0x2, R78 ;  /* 0x000000022c167825 */ /* 0x000fc400078e024e */
[----:B------:R-:W5:Y:S02]  /*38b0*/  LDG.E.U16 R21, desc[UR32][R20.64] ;  /* 0x0000002014157981 */ /* 0x000f64000c1e1500 */
[C---:B-1----:R-:W-:Y:S02]  /*38c0*/  IMAD.WIDE R6, R44.reuse, 0x2, R104 ;  /* 0x000000022c067825 */ /* 0x042fe400078e0268 */
[----:B------:R-:W5:Y:S02]  /*38d0*/  LDG.E.U16 R23, desc[UR32][R22.64] ;  /* 0x0000002016177981 */ /* 0x000f64000c1e1500 */
[C---:B------:R-:W-:Y:S02]  /*38e0*/  IMAD.WIDE R8, R44.reuse, 0x2, R100 ;  /* 0x000000022c087825 */ /* 0x040fe400078e0264 */
[----:B------:R-:W5:Y:S02]  /*38f0*/  LDG.E.U16 R6, desc[UR32][R6.64] ;  /* 0x0000002006067981 */ /* 0x000f64000c1e1500 */
[----:B------:R-:W-:-:S02]  /*3900*/  IMAD.WIDE R12, R44, 0x2, R96 ;  /* 0x000000022c0c7825 */ /* 0x000fc400078e0260 */
[----:B------:R-:W5:Y:S02]  /*3910*/  LDG.E.U16 R8, desc[UR32][R8.64] ;  /* 0x0000002008087981 */ /* 0x000f64000c1e1500 */
[C---:B----4-:R-:W-:Y:S02]  /*3920*/  IMAD.WIDE R10, R44.reuse, 0x2, R92 ;  /* 0x000000022c0a7825 */ /* 0x050fe400078e025c */
[----:B------:R-:W4:Y:S02]  /*3930*/  LDG.E.U16 R12, desc[UR32][R12.64] ;  /* 0x000000200c0c7981 */ /* 0x000f24000c1e1500 */
[C---:B0-----:R-:W-:Y:S02]  /*3940*/  IMAD.WIDE R14, R44.reuse, 0x2, R88 ;  /* 0x000000022c0e7825 */ /* 0x041fe400078e0258 */
[----:B------:R-:W4:Y:S02]  /*3950*/  LDG.E.U16 R10, desc[UR32][R10.64] ;  /* 0x000000200a0a7981 */ /* 0x000f24000c1e1500 */
[----:B------:R-:W-:-:S02]  /*3960*/  IMAD.WIDE R16, R44, 0x2, R84 ;  /* 0x000000022c107825 */ /* 0x000fc400078e0254 */
[----:B------:R-:W4:Y:S02]  /*3970*/  LDG.E.U16 R14, desc[UR32][R14.64] ;  /* 0x000000200e0e7981 */ /* 0x000f24000c1e1500 */
[C---:B------:R-:W-:Y:S02]  /*3980*/  IMAD.WIDE R18, R44.reuse, 0x2, R80 ;  /* 0x000000022c127825 */ /* 0x040fe400078e0250 */
[----:B------:R-:W4:Y:S02]  /*3990*/  LDG.E.U16 R16, desc[UR32][R16.64] ;  /* 0x0000002010107981 */ /* 0x000f24000c1e1500 */
[----:B------:R-:W-:Y:S02]  /*39a0*/  IMAD.WIDE R4, R44, 0x2, R76 ;  /* 0x000000022c047825 */ /* 0x000fe400078e024c */
[----:B------:R-:W4:Y:S04]  /*39b0*/  LDG.E.U16 R18, desc[UR32][R18.64] ;  /* 0x0000002012127981 */ /* 0x000f28000c1e1500 */
[----:B------:R-:W4:Y:S01]  /*39c0*/  LDG.E.U16 R4, desc[UR32][R4.64] ;  /* 0x0000002004047981 */ /* 0x000f22000c1e1500 */
[----:B------:R-:W-:-:S02]  /*39d0*/  UMOV UR8, 0x1 ;  /* 0x0000000100087882 */ /* 0x000fc40000000000 */
[----:B------:R-:W-:-:S04]  /*39e0*/  @!UP0 UIADD3 UR8, UPT, UPT, -UR8, 0x100000, URZ ;  /* 0x0010000008088890 */ /* 0x000fc8000fffe1ff */
[----:B------:R-:W-:Y:S02]  /*39f0*/  @!UP0 USHF.L.U32 UR9, UR8, 0xb, URZ ;  /* 0x0000000b08098899 */ /* 0x000fe400080006ff */
[----:B------:R-:W-:Y:S01]  /*3a00*/  @!UP0 USHF.L.U32 UR8, UR8, 0x1, URZ ;  /* 0x0000000108088899 */ /* 0x000fe200080006ff */
[----:B------:R-:W-:Y:S01]  /*3a10*/  VOTEU.ALL UP2, P1 ;  /* 0x0000000000ff7886 */ /* 0x000fe20000840000 */
[----:B--2---:R0:W-:Y:S04]  /*3a20*/  STS.U16 [R38+UR11+0x6000], R25 ;  /* 0x0060001926007988 */ /* 0x0041e8000800040b */
[----:B---3--:R0:W-:Y:S04]  /*3a30*/  STS.U16 [R38+UR11+0x6400], R27 ;  /* 0x0064001b26007988 */ /* 0x0081e8000800040b */
[----:B-----5:R0:W-:Y:S04]  /*3a40*/  STS.U16 [R38+UR11+0x6800], R29 ;  /* 0x0068001d26007988 */ /* 0x0201e8000800040b */
[----:B------:R0:W-:Y:S04]  /*3a50*/  STS.U16 [R38+UR11+0x6c00], R31 ;  /* 0x006c001f26007988 */ /* 0x0001e8000800040b */
[----:B------:R0:W-:Y:S04]  /*3a60*/  STS.U16 [R38+UR11+0x7000], R33 ;  /* 0x0070002126007988 */ /* 0x0001e8000800040b */
[----:B------:R0:W-:Y:S04]  /*3a70*/  STS.U16 [R38+UR11+0x7400], R35 ;  /* 0x0074002326007988 */ /* 0x0001e8000800040b */
[----:B------:R0:W-:Y:S04]  /*3a80*/  STS.U16 [R38+UR11+0x7800], R21 ;  /* 0x0078001526007988 */ /* 0x0001e8000800040b */
[----:B------:R0:W-:Y:S04]  /*3a90*/  STS.U16 [R38+UR11+0x7c00], R23 ;  /* 0x007c001726007988 */ /* 0x0001e8000800040b */
[----:B------:R0:W-:Y:S04]  /*3aa0*/  STS.U16 [R37+UR11+0x6200], R6 ;  /* 0x0062000625007988 */ /* 0x0001e8000800040b */
[----:B------:R0:W-:Y:S04]  /*3ab0*/  STS.U16 [R37+UR11+0x6600], R8 ;  /* 0x0066000825007988 */ /* 0x0001e8000800040b */
[----:B----4-:R0:W-:Y:S04]  /*3ac0*/  STS.U16 [R37+UR11+0x6a00], R12 ;  /* 0x006a000c25007988 */ /* 0x0101e8000800040b */
[----:B------:R0:W-:Y:S04]  /*3ad0*/  STS.U16 [R37+UR11+0x6e00], R10 ;  /* 0x006e000a25007988 */ /* 0x0001e8000800040b */
[----:B------:R0:W-:Y:S04]  /*3ae0*/  STS.U16 [R37+UR11+0x7200], R14 ;  /* 0x0072000e25007988 */ /* 0x0001e8000800040b */
[----:B------:R0:W-:Y:S04]  /*3af0*/  STS.U16 [R37+UR11+0x7600], R16 ;  /* 0x0076001025007988 */ /* 0x0001e8000800040b */
[----:B------:R0:W-:Y:S04]  /*3b00*/  STS.U16 [R37+UR11+0x7a00], R18 ;  /* 0x007a001225007988 */ /* 0x0001e8000800040b */
[----:B------:R0:W-:Y:S01]  /*3b10*/  STS.U16 [R37+UR11+0x7e00], R4 ;  /* 0x007e000425007988 */ /* 0x0001e2000800040b */
[----:B------:R1:W-:Y:S06]  /*3b20*/  MEMBAR.ALL.CTA ;  /* 0x0000000000007992 */ /* 0x0003ec0000008000 */
[----:B-1----:R-:W-:Y:S04]  /*3b30*/  FENCE.VIEW.ASYNC.S ;  /* 0x00000000000073c6 */ /* 0x002fe80000000000 */
[----:B------:R-:W1:Y:S02]  /*3b40*/  FENCE.VIEW.ASYNC.S ;  /* 0x00000000000073c6 */ /* 0x000e640000000000 */
[----:B-1----:R0:W1:Y:S02]  /*3b50*/  @!UP2 SYNCS.EXCH.64 URZ, [UR11+0xa010], UR8 ;  /* 0x00a010080bffa5b2 */ /* 0x0020640008000100 */
[----:B-1----:R-:W-:Y:S06]  /*3b60*/  BAR.SYNC.DEFER_BLOCKING 0x0 ;  /* 0x0000000000007b1d */ /* 0x002fec0000010000 */
[----:B0-----:R-:W-:Y:S05]  /*3b70*/  BRA.U UP1, `(.L_x_13) ;  /* 0x00000001014c7547 */ /* 0x001fea000b800000 */
[----:B------:R-:W-:Y:S01]  /*3b80*/  UIADD3 UR8, UPT, UPT, UR11, 0xa010, URZ ;  /* 0x0000a0100b087890 */ /* 0x000fe2000fffe0ff */
        /* <DEDUP_REMOVED lines=8> */
[----:B------:R0:W-:Y:S01]  /*3c10*/  UTCHMMA gdesc[UR28], gdesc[UR26], tmem[UR14], tmem[UR34], idesc[UR35], !UPT ;  /* 0x00ff221a1c0075ea */ /* 0x0001e2000f80000e */
[----:B------:R-:W-:Y:S01]  /*3c20*/  UMOV UR9, URZ ;  /* 0x000000ff00097c82 */ /* 0x000fe20008000000 */
        /* <DEDUP_REMOVED lines=8> */
.L_x_13:
[----:B------:R-:W1:Y:S02]  /*3cb0*/  SYNCS.PHASECHK.TRANS64.TRYWAIT P2, [UR11+0xa010], RZ ;  /* 0x00a010ffff0075a7 */ /* 0x000e64000804110b */
[----:B-1----:R-:W-:Y:S05]  /*3cc0*/  @!P2 BRA `(.L_x_14) ;  /* 0x0000002c008ca947 */ /* 0x002fea0003800000 */
.L_x_23:
[----:B------:R-:W-:Y:S01]  /*3cd0*/  BAR.SYNC.DEFER_BLOCKING 0x0 ;  /* 0x0000000000007b1d */ /* 0x000fe20000010000 */
[----:B------:R-:W-:-:S05]  /*3ce0*/  SHF.L.U32 R114, R109, 0x1f, RZ ;  /* 0x0000001f6d727819 */ /* 0x000fca00000006ff */
[----:B------:R-:W-:Y:S01]  /*3cf0*/  LDTM.16dp32bit_t0_t15.x32 R4, tmem[UR15] ;  /* 0x0000000f000479ee */ /* 0x000fe20008a80000 */
[----:B------:R-:W1:Y:S01]  /*3d00*/  LDTM.16dp32bit_t16_t31.x32 R4, tmem[UR15+0x20] ;  /* 0x0000200f000479ee */ /* 0x000e620008aa0000 */
[----:B------:R-:W2:Y:S01]  /*3d10*/  @!P1 SYNCS.CCTL.IV [UR11+0xa010] ;  /* 0x00a01000ff0099b1 */ /* 0x000ea2000800000b */
[----:B------:R-:W-:Y:S01]  /*3d20*/  NOP ;  /* 0x0000000000007918 */ /* 0x000fe20000000000 */
[----:B-1----:R-:W-:Y:S01]  /*3d30*/  FMUL R40, R4, UR52 ;  /* 0x0000003404287c20 */ /* 0x002fe20008400000 */
[----:B------:R-:W-:Y:S01]  /*3d40*/  FMUL R111, R5, UR52 ;  /* 0x00000034056f7c20 */ /* 0x000fe20008400000 */
[----:B------:R-:W-:Y:S01]  /*3d50*/  FMUL R110, R6, UR52 ;  /* 0x00000034066e7c20 */ /* 0x000fe20008400000 */
[----:B------:R-:W-:Y:S01]  /*3d60*/  FMUL R112, R7, UR52 ;  /* 0x0000003407707c20 */ /* 0x000fe20008400000 */
[----:B------:R-:W-:-:S03]  /*3d70*/  FMUL R113, R8, UR52 ;  /* 0x0000003408717c20 */ /* 0x000fc60008400000 */
        /* <DEDUP_REMOVED lines=40> */
[----:B------:R-:W-:-:S03]  /*4000*/  FMUL R110, R35, UR52 ;  /* 0x00000034236e7c20 */ /* 0x000fc60008400000 */
[----:B------:R-:W-:-:S04]  /*4010*/  FMNMX3 R111, R112, R40, R111, !PT ;  /* 0x00000028706f7276 */ /* 0x000fc8000780006f */
[----:B------:R-:W-:-:S05]  /*4020*/  FMNMX R111, R110, R111, !PT ;  /* 0x0000006f6e6f7209 */ /* 0x000fca0007800000 */
[----:B------:R-:W1:Y:S02]  /*4030*/  SHFL.BFLY PT, R40, R111, 0x10, 0x1f ;  /* 0x0e001f006f287f89 */ /* 0x000e6400000e0000 */
[----:B-1----:R-:W-:-:S05]  /*4040*/  FMNMX3 R40, R111, R40, R108, !PT ;  /* 0x000000286f287276 */ /* 0x002fca000780006c */
[--C-:B------:R-:W-:Y:S01]  /*4050*/  FFMA R4, R4, UR52, -R40.reuse ;  /* 0x0000003404047c23 */ /* 0x100fe20008000828 */
[--C-:B------:R-:W-:Y:S01]  /*4060*/  FFMA R5, R5, UR52, -R40.reuse ;  /* 0x0000003405057c23 */ /* 0x100fe20008000828 */
[--C-:B------:R-:W-:Y:S01]  /*4070*/  FFMA R6, R6, UR52, -R40.reuse ;  /* 0x0000003406067c23 */ /* 0x100fe20008000828 */
[--C-:B------:R-:W-:Y:S01]  /*4080*/  FFMA R7, R7, UR52, -R40.reuse ;  /* 0x0000003407077c23 */ /* 0x100fe20008000828 */
[----:B------:R-:W-:Y:S01]  /*4090*/  FMUL R4, R4, 1.4426950216293334961 ;  /* 0x3fb8aa3b04047820 */ /* 0x000fe20000400000 */
[----:B------:R-:W-:Y:S01]  /*40a0*/  FMUL R110, R5, 1.4426950216293334961 ;  /* 0x3fb8aa3b056e7820 */ /* 0x000fe20000400000 */
[----:B------:R-:W-:Y:S01]  /*40b0*/  FMUL R5, R6, 1.4426950216293334961 ;  /* 0x3fb8aa3b06057820 */ /* 0x000fe20000400000 */
[----:B------:R-:W-:Y:S01]  /*40c0*/  FMUL R7, R7, 1.4426950216293334961 ;  /* 0x3fb8aa3b07077820 */ /* 0x000fe20000400000 */
[--C-:B------:R-:W-:Y:S01]  /*40d0*/  FFMA R8, R8, UR52, -R40.reuse ;  /* 0x0000003408087c23 */ /* 0x100fe20008000828 */
[--C-:B------:R-:W-:Y:S01]  /*40e0*/  FFMA R9, R9, UR52, -R40.reuse ;  /* 0x0000003409097c23 */ /* 0x100fe20008000828 */
[----:B------:R-:W-:Y:S01]  /*40f0*/  MUFU.EX2 R4, R4 ;  /* 0x0000000400047308 */ /* 0x000fe20000000800 */
[--C-:B------:R-:W-:Y:S01]  /*4100*/  FFMA R10, R10, UR52, -R40.reuse ;  /* 0x000000340a0a7c23 */ /* 0x100fe20008000828 */
[----:B------:R-:W-:Y:S01]  /*4110*/  FMUL R6, R8, 1.4426950216293334961 ;  /* 0x3fb8aa3b08067820 */ /* 0x000fe20000400000 */
[----:B------:R-:W-:Y:S01]  /*4120*/  FMUL R9, R9, 1.4426950216293334961 ;  /* 0x3fb8aa3b09097820 */ /* 0x000fe20000400000 */
[--C-:B------:R-:W-:Y:S01]  /*4130*/  FFMA R11, R11, UR52, -R40.reuse ;  /* 0x000000340b0b7c23 */ /* 0x100fe20008000828 */
[----:B------:R-:W-:Y:S01]  /*4140*/  FMUL R8, R10, 1.4426950216293334961 ;  /* 0x3fb8aa3b0a087820 */ /* 0x000fe20000400000 */
[--C-:B------:R-:W-:Y:S01]  /*4150*/  FFMA R12, R12, UR52, -R40.reuse ;  /* 0x000000340c0c7c23 */ /* 0x100fe20008000828 */
[--C-:B------:R-:W-:Y:S01]  /*4160*/  FFMA R14, R14, UR52, -R40.reuse ;  /* 0x000000340e0e7c23 */ /* 0x100fe20008000828 */
[----:B------:R-:W1:Y:S01]  /*4170*/  MUFU.EX2 R110, R110 ;  /* 0x0000006e006e7308 */ /* 0x000e620000000800 */
[----:B------:R-:W-:Y:S01]  /*4180*/  FMUL R11, R11, 1.4426950216293334961 ;  /* 0x3fb8aa3b0b0b7820 */ /* 0x000fe20000400000 */
[--C-:B------:R-:W-:Y:S01]  /*4190*/  FFMA R16, R16, UR52, -R40.reuse ;  /* 0x0000003410107c23 */ /* 0x100fe20008000828 */
[--C-:B------:R-:W-:Y:S01]  /*41a0*/  FFMA R18, R18, UR52, -R40.reuse ;  /* 0x0000003412127c23 */ /* 0x100fe20008000828 */
[----:B------:R-:W-:Y:S01]  /*41b0*/  FMUL R10, R12, 1.4426950216293334961 ;  /* 0x3fb8aa3b0c0a7820 */ /* 0x000fe20000400000 */
[--C-:B------:R-:W-:Y:S01]  /*41c0*/  FFMA R13, R13, UR52, -R40.reuse ;  /* 0x000000340d0d7c23 */ /* 0x100fe20008000828 */
[--C-:B------:R-:W-:Y:S01]  /*41d0*/  FFMA R20, R20, UR52, -R40.reuse ;  /* 0x0000003414147c23 */ /* 0x100fe20008000828 */
[----:B------:R-:W-:Y:S01]  /*41e0*/  FMUL R12, R14, 1.4426950216293334961 ;  /* 0x3fb8aa3b0e0c7820 */ /* 0x000fe20000400000 */
[----:B------:R-:W3:Y:S01]  /*41f0*/  MUFU.EX2 R5, R5 ;  /* 0x0000000500057308 */ /* 0x000ee20000000800 */
[--C-:B------:R-:W-:Y:S01]  /*4200*/  FFMA R22, R22, UR52, -R40.reuse ;  /* 0x0000003416167c23 */ /* 0x100fe20008000828 */
[----:B------:R-:W-:Y:S01]  /*4210*/  FMUL R14, R16, 1.4426950216293334961 ;  /* 0x3fb8aa3b100e7820 */ /* 0x000fe20000400000 */
[----:B------:R-:W-:Y:S01]  /*4220*/  FFMA R24, R24, UR52, -R40 ;  /* 0x0000003418187c23 */ /* 0x000fe20008000828 */
[----:B------:R-:W-:Y:S01]  /*4230*/  FMUL R16, R18, 1.4426950216293334961 ;  /* 0x3fb8aa3b12107820 */ /* 0x000fe20000400000 */
[----:B------:R-:W-:Y:S01]  /*4240*/  FMUL R13, R13, 1.4426950216293334961 ;  /* 0x3fb8aa3b0d0d7820 */ /* 0x000fe20000400000 */
[----:B------:R-:W-:Y:S01]  /*4250*/  FMUL R18, R20, 1.4426950216293334961 ;  /* 0x3fb8aa3b14127820 */ /* 0x000fe20000400000 */
[----:B------:R-:W-:Y:S01]  /*4260*/  FMUL R20, R22, 1.4426950216293334961 ;  /* 0x3fb8aa3b16147820 */ /* 0x000fe20000400000 */
[----:B------:R-:W4:Y:S01]  /*4270*/  MUFU.EX2 R7, R7 ;  /* 0x0000000700077308 */ /* 0x000f220000000800 */
[----:B-1----:R-:W-:Y:S01]  /*4280*/  FADD R112, R4, R110 ;  /* 0x0000006e04707221 */ /* 0x002fe20000000000 */
[----:B------:R-:W-:Y:S01]  /*4290*/  FMUL R22, R24, 1.4426950216293334961 ;  /* 0x3fb8aa3b18167820 */ /* 0x000fe20000400000 */
[--C-:B------:R-:W-:Y:S01]  /*42a0*/  FFMA R15, R15, UR52, -R40.reuse ;  /* 0x000000340f0f7c23 */ /* 0x100fe20008000828 */
[--C-:B------:R-:W-:Y:S01]  /*42b0*/  FFMA R26, R26, UR52, -R40.reuse ;  /* 0x000000341a1a7c23 */ /* 0x100fe20008000828 */
[--C-:B------:R-:W-:Y:S01]  /*42c0*/  FFMA R17, R17, UR52, -R40.reuse ;  /* 0x0000003411117c23 */ /* 0x100fe20008000828 */
[----:B------:R-:W-:Y:S01]  /*42d0*/  FFMA R19, R19, UR52, -R40 ;  /* 0x0000003413137c23 */ /* 0x000fe20008000828 */
[----:B------:R-:W-:Y:S01]  /*42e0*/  FMUL R15, R15, 1.4426950216293334961 ;  /* 0x3fb8aa3b0f0f7820 */ /* 0x000fe20000400000 */
[----:B------:R-:W1:Y:S01]  /*42f0*/  MUFU.EX2 R6, R6 ;  /* 0x0000000600067308 */ /* 0x000e620000000800 */
[----:B---3--:R-:W-:Y:S01]  /*4300*/  FADD R112, R5, R112 ;  /* 0x0000007005707221 */ /* 0x008fe20000000000 */
[----:B------:R-:W-:Y:S01]  /*4310*/  FMUL R17, R17, 1.4426950216293334961 ;  /* 0x3fb8aa3b11117820 */ /* 0x000fe20000400000 */
[--C-:B------:R-:W-:Y:S01]  /*4320*/  FFMA R28, R28, UR52, -R40.reuse ;  /* 0x000000341c1c7c23 */ /* 0x100fe20008000828 */
[----:B------:R-:W-:Y:S01]  /*4330*/  FMUL R19, R19, 1.4426950216293334961 ;  /* 0x3fb8aa3b13137820 */ /* 0x000fe20000400000 */
[--C-:B------:R-:W-:Y:S01]  /*4340*/  FFMA R30, R30, UR52, -R40.reuse ;  /* 0x000000341e1e7c23 */ /* 0x100fe20008000828 */
[--C-:B------:R-:W-:Y:S01]  /*4350*/  FFMA R31, R31, UR52, -R40.reuse ;  /* 0x000000341f1f7c23 */ /* 0x100fe20008000828 */
[----:B------:R-:W-:Y:S01]  /*4360*/  FFMA R21, R21, UR52, -R40 ;  /* 0x0000003415157c23 */ /* 0x000fe20008000828 */
[----:B------:R-:W3:Y:S01]  /*4370*/  MUFU.EX2 R9, R9 ;  /* 0x0000000900097308 */ /* 0x000ee20000000800 */
[----:B----4-:R-:W-:Y:S01]  /*4380*/  FADD R111, R7, R112 ;  /* 0x00000070076f7221 */ /* 0x010fe20000000000 */
[--C-:B------:R-:W-:Y:S01]  /*4390*/  FFMA R23, R23, UR52, -R40.reuse ;  /* 0x0000003417177c23 */ /* 0x100fe20008000828 */
[----:B------:R-:W-:Y:S01]  /*43a0*/  FMUL R21, R21, 1.4426950216293334961 ;  /* 0x3fb8aa3b15157820 */ /* 0x000fe20000400000 */
[--C-:B------:R-:W-:Y:S01]  /*43b0*/  FFMA R25, R25, UR52, -R40.reuse ;  /* 0x0000003419197c23 */ /* 0x100fe20008000828 */
[--C-:B------:R-:W-:Y:S01]  /*43c0*/  FFMA R27, R27, UR52, -R40.reuse ;  /* 0x000000341b1b7c23 */ /* 0x100fe20008000828 */
[----:B------:R-:W-:Y:S01]  /*43d0*/  FMUL R23, R23, 1.4426950216293334961 ;  /* 0x3fb8aa3b17177820 */ /* 0x000fe20000400000 */
[--C-:B------:R-:W-:Y:S01]  /*43e0*/  FFMA R29, R29, UR52, -R40.reuse ;  /* 0x000000341d1d7c23 */ /* 0x100fe20008000828 */
[----:B------:R-:W4:Y:S01]  /*43f0*/  MUFU.EX2 R8, R8 ;  /* 0x0000000800087308 */ /* 0x000f220000000800 */
[----:B-1----:R-:W-:Y:S01]  /*4400*/  FADD R24, R6, R111 ;  /* 0x0000006f06187221 */ /* 0x002fe20000000000 */
[----:B------:R-:W-:Y:S01]  /*4410*/  FMUL R25, R25, 1.4426950216293334961 ;  /* 0x3fb8aa3b19197820 */ /* 0x000fe20000400000 */
[----:B------:R-:W-:Y:S01]  /*4420*/  FMUL R27, R27, 1.4426950216293334961 ;  /* 0x3fb8aa3b1b1b7820 */ /* 0x000fe20000400000 */
[--C-:B------:R-:W-:Y:S01]  /*4430*/  FFMA R32, R32, UR52, -R40.reuse ;  /* 0x0000003420207c23 */ /* 0x100fe20008000828 */
[----:B------:R-:W-:Y:S01]  /*4440*/  FMUL R29, R29, 1.4426950216293334961 ;  /* 0x3fb8aa3b1d1d7820 */ /* 0x000fe20000400000 */
[--C-:B------:R-:W-:Y:S01]  /*4450*/  FFMA R33, R33, UR52, -R40.reuse ;  /* 0x0000003421217c23 */ /* 0x100fe20008000828 */
[----:B------:R-:W-:Y:S01]  /*4460*/  FFMA R35, R35, UR52, -R40 ;  /* 0x0000003423237c23 */ /* 0x000fe20008000828 */
[----:B------:R-:W1:Y:S01]  /*4470*/  MUFU.EX2 R11, R11 ;  /* 0x0000000b000b7308 */ /* 0x000e620000000800 */
[----:B---3--:R-:W-:Y:S01]  /*4480*/  FADD R111, R9, R24 ;  /* 0x00000018096f7221 */ /* 0x008fe20000000000 */
[----:B------:R-:W-:Y:S01]  /*4490*/  FMUL R24, R26, 1.4426950216293334961 ;  /* 0x3fb8aa3b1a187820 */ /* 0x000fe20000400000 */
[----:B------:R-:W-:Y:S01]  /*44a0*/  FMUL R33, R33, 1.4426950216293334961 ;  /* 0x3fb8aa3b21217820 */ /* 0x000fe20000400000 */
[----:B------:R-:W-:-:S04]  /*44b0*/  F2FP.F16.F32.PACK_AB R4, R110, R4 ;  /* 0x000000046e04723e */ /* 0x000fc800000000ff */
[----:B------:R-:W3:Y:S01]  /*44c0*/  MUFU.EX2 R10, R10 ;  /* 0x0000000a000a7308 */ /* 0x000ee20000000800 */
[----:B----4-:R-:W-:-:S07]  /*44d0*/  FADD R26, R8, R111 ;  /* 0x0000006f081a7221 */ /* 0x010fce0000000000 */
[----:B------:R-:W4:Y:S01]  /*44e0*/  MUFU.EX2 R13, R13 ;  /* 0x0000000d000d7308 */ /* 0x000f220000000800 */
[----:B-1----:R-:W-:-:S07]  /*44f0*/  FADD R111, R11, R26 ;  /* 0x0000001a0b6f7221 */ /* 0x002fce0000000000 */
[----:B------:R-:W1:Y:S01]  /*4500*/  MUFU.EX2 R12, R12 ;  /* 0x0000000c000c7308 */ /* 0x000e620000000800 */
[----:B---3--:R-:W-:-:S07]  /*4510*/  FADD R26, R10, R111 ;  /* 0x0000006f0a1a7221 */ /* 0x008fce0000000000 */
[----:B------:R-:W3:Y:S01]  /*4520*/  MUFU.EX2 R15, R15 ;  /* 0x0000000f000f7308 */ /* 0x000ee20000000800 */
[----:B----4-:R-:W-:Y:S01]  /*4530*/  FADD R111, R13, R26 ;  /* 0x0000001a0d6f7221 */ /* 0x010fe20000000000 */
[----:B------:R-:W-:-:S06]  /*4540*/  FMUL R26, R28, 1.4426950216293334961 ;  /* 0x3fb8aa3b1c1a7820 */ /* 0x000fcc0000400000 */
[----:B------:R-:W4:Y:S01]  /*4550*/  MUFU.EX2 R14, R14 ;  /* 0x0000000e000e7308 */ /* 0x000f220000000800 */
[----:B-1----:R-:W-:-:S07]  /*4560*/  FADD R28, R12, R111 ;  /* 0x0000006f0c1c7221 */ /* 0x002fce0000000000 */
[----:B------:R-:W1:Y:S01]  /*4570*/  MUFU.EX2 R17, R17 ;  /* 0x0000001100117308 */ /* 0x000e620000000800 */
[----:B---3--:R-:W-:-:S07]  /*4580*/  FADD R111, R15, R28 ;  /* 0x0000001c0f6f7221 */ /* 0x008fce0000000000 */
[----:B------:R-:W3:Y:S01]  /*4590*/  MUFU.EX2 R16, R16 ;  /* 0x0000001000107308 */ /* 0x000ee20000000800 */
[----:B----4-:R-:W-:-:S07]  /*45a0*/  FADD R28, R14, R111 ;  /* 0x0000006f0e1c7221 */ /* 0x010fce0000000000 */
[----:B------:R-:W4:Y:S01]  /*45b0*/  MUFU.EX2 R19, R19 ;  /* 0x0000001300137308 */ /* 0x000f220000000800 */
[----:B-1----:R-:W-:Y:S01]  /*45c0*/  FADD R111, R17, R28 ;  /* 0x0000001c116f7221 */ /* 0x002fe20000000000 */
[----:B------:R-:W-:-:S06]  /*45d0*/  FMUL R28, R30, 1.4426950216293334961 ;  /* 0x3fb8aa3b1e1c7820 */ /* 0x000fcc0000400000 */
[----:B------:R-:W1:Y:S01]  /*45e0*/  MUFU.EX2 R18, R18 ;  /* 0x0000001200127308 */ /* 0x000e620000000800 */
[----:B---3--:R-:W-:-:S07]  /*45f0*/  FADD R30, R16, R111 ;  /* 0x0000006f101e7221 */ /* 0x008fce0000000000 */
[----:B------:R-:W3:Y:S01]  /*4600*/  MUFU.EX2 R21, R21 ;  /* 0x0000001500157308 */ /* 0x000ee20000000800 */
[----:B----4-:R-:W-:Y:S01]  /*4610*/  FADD R111, R19, R30 ;  /* 0x0000001e136f7221 */ /* 0x010fe20000000000 */
[----:B------:R-:W-:Y:S01]  /*4620*/  FMUL R30, R31, 1.4426950216293334961 ;  /* 0x3fb8aa3b1f1e7820 */ /* 0x000fe20000400000 */
[----:B------:R-:W-:-:S04]  /*4630*/  FADD R31, -R40, R108 ;  /* 0x0000006c281f7221 */ /* 0x000fc80000000100 */
[----:B------:R-:W-:Y:S01]  /*4640*/  FMUL R108, R31, 1.4426950216293334961 ;  /* 0x3fb8aa3b1f6c7820 */ /* 0x000fe20000400000 */
[----:B------:R-:W4:Y:S01]  /*4650*/  MUFU.EX2 R20, R20 ;  /* 0x0000001400147308 */ /* 0x000f220000000800 */
[----:B-1----:R-:W-:Y:S01]  /*4660*/  FADD R112, R18, R111 ;  /* 0x0000006f12707221 */ /* 0x002fe20000000000 */
[----:B------:R-:W-:-:S06]  /*4670*/  FMUL R31, R32, 1.4426950216293334961 ;  /* 0x3fb8aa3b201f7820 */ /* 0x000fcc0000400000 */
[----:B------:R-:W2:Y:S01]  /*4680*/  MUFU.EX2 R108, R108 ;  /* 0x0000006c006c7308 */ /* 0x000ea20000000800 */
[----:B---3--:R-:W-:-:S07]  /*4690*/  FADD R111, R21, R112 ;  /* 0x00000070156f7221 */ /* 0x008fce0000000000 */
[----:B------:R-:W1:Y:S01]  /*46a0*/  MUFU.EX2 R23, R23 ;  /* 0x0000001700177308 */ /* 0x000e620000000800 */
[----:B----4-:R-:W-:-:S07]  /*46b0*/  FADD R112, R20, R111 ;  /* 0x0000006f14707221 */ /* 0x010fce0000000000 */
[----:B------:R-:W3:Y:S01]  /*46c0*/  MUFU.EX2 R22, R22 ;  /* 0x0000001600167308 */ /* 0x000ee20000000800 */
[----:B--2---:R2:W-:Y:S07]  /*46d0*/  STSM.16.M88 [R2+0x6000], R108 ;  /* 0x0060006c02007844 */ /* 0x0045ee0000000000 */
[----:B------:R-:W4:Y:S01]  /*46e0*/  MUFU.EX2 R25, R25 ;  /* 0x0000001900197308 */ /* 0x000f220000000800 */
[----:B-1----:R-:W-:-:S07]  /*46f0*/  FADD R111, R23, R112 ;  /* 0x00000070176f7221 */ /* 0x002fce0000000000 */
[----:B------:R-:W1:Y:S01]  /*4700*/  MUFU.EX2 R24, R24 ;  /* 0x0000001800187308 */ /* 0x000e620000000800 */
[----:B---3--:R-:W-:-:S07]  /*4710*/  FADD R32, R22, R111 ;  /* 0x0000006f16207221 */ /* 0x008fce0000000000 */
[----:B------:R-:W3:Y:S01]  /*4720*/  MUFU.EX2 R27, R27 ;  /* 0x0000001b001b7308 */ /* 0x000ee20000000800 */
[----:B----4-:R-:W-:Y:S01]  /*4730*/  FADD R109, R25, R32 ;  /* 0x00000020196d7221 */ /* 0x010fe20000000000 */
[----:B------:R-:W-:-:S04]  /*4740*/  FFMA R32, R34, UR52, -R40 ;  /* 0x0000003422207c23 */ /* 0x000fc80008000828 */
[----:B------:R-:W-:Y:S02]  /*4750*/  FMUL R32, R32, 1.4426950216293334961 ;  /* 0x3fb8aa3b20207820 */ /* 0x000fe40000400000 */
[----:B------:R-:W4:Y:S01]  /*4760*/  MUFU.EX2 R26, R26 ;  /* 0x0000001a001a7308 */ /* 0x000f220000000800 */
[----:B-1----:R-:W-:Y:S01]  /*4770*/  FADD R112, R24, R109 ;  /* 0x0000006d18707221 */ /* 0x002fe20000000000 */
[----:B------:R-:W-:Y:S06]  /*4780*/  BAR.SYNC.DEFER_BLOCKING 0x0 ;  /* 0x0000000000007b1d */ /* 0x000fec0000010000 */
[----:B------:R-:W1:Y:S01]  /*4790*/  MUFU.EX2 R29, R29 ;  /* 0x0000001d001d7308 */ /* 0x000e620000000800 */
[----:B---3--:R-:W-:-:S07]  /*47a0*/  FADD R111, R27, R112 ;  /* 0x000000701b6f7221 */ /* 0x008fce0000000000 */
[----:B------:R-:W3:Y:S01]  /*47b0*/  MUFU.EX2 R28, R28 ;  /* 0x0000001c001c7308 */ /* 0x000ee20000000800 */
[----:B----4-:R-:W-:-:S07]  /*47c0*/  FADD R112, R26, R111 ;  /* 0x0000006f1a707221 */ /* 0x010fce0000000000 */
[----:B------:R-:W4:Y:S01]  /*47d0*/  MUFU.EX2 R30, R30 ;  /* 0x0000001e001e7308 */ /* 0x000f220000000800 */
[----:B-1----:R-:W-:Y:S01]  /*47e0*/  FADD R111, R29, R112 ;  /* 0x000000701d6f7221 */ /* 0x002fe20000000000 */
[----:B------:R2:W1:Y:S01]  /*47f0*/  LDSM.16.M88 R109, [R36+UR11+0x6000] ;  /* 0x0060000b246d783b */ /* 0x0004620008000000 */
[----:B------:R-:W5:Y:S05]  /*4800*/  SYNCS.PHASECHK.TRANS64.TRYWAIT P2, [UR16], R114 ;  /* 0x00000072ff0075a7 */ /* 0x000f6a0008041110 */
[----:B------:R-:W0:Y:S01]  /*4810*/  MUFU.EX2 R31, R31 ;  /* 0x0000001f001f7308 */ /* 0x000e220000000800 */
[----:B---3--:R-:W-:-:S07]  /*4820*/  FADD R111, R28, R111 ;  /* 0x0000006f1c6f7221 */ /* 0x008fce0000000000 */
[----:B------:R3:W2:Y:S01]  /*4830*/  MUFU.EX2 R34, R33 ;  /* 0x0000002100227308 */ /* 0x0006a20000000800 */
[----:B----4-:R-:W-:-:S07]  /*4840*/  FADD R112, R30, R111 ;  /* 0x0000006f1e707221 */ /* 0x010fce0000000000 */
[----:B------:R-:W4:Y:S01]  /*4850*/  MUFU.EX2 R32, R32 ;  /* 0x0000002000207308 */ /* 0x000f220000000800 */
[----:B---3--:R-:W-:Y:S01]  /*4860*/  FMUL R33, R35, 1.4426950216293334961 ;  /* 0x3fb8aa3b23217820 */ /* 0x008fe20000400000 */
[----:B0-----:R-:W-:-:S06]  /*4870*/  FADD R35, R31, R112 ;  /* 0x000000701f237221 */ /* 0x001fcc0000000000 */
[----:B------:R-:W0:Y:S01]  /*4880*/  MUFU.EX2 R33, R33 ;  /* 0x0000002100217308 */ /* 0x000e220000000800 */
[----:B--2---:R-:W-:-:S04]  /*4890*/  FADD R35, R34, R35 ;  /* 0x0000002322237221 */ /* 0x004fc80000000000 */
[----:B----4-:R-:W-:-:S04]  /*48a0*/  FADD R112, R32, R35 ;  /* 0x0000002320707221 */ /* 0x010fc80000000000 */
[----:B0-----:R-:W-:Y:S01]  /*48b0*/  FADD R111, R33, R112 ;  /* 0x00000070216f7221 */ /* 0x001fe20000000000 */
[----:B------:R-:W-:-:S04]  /*48c0*/  IMAD.WIDE R112, R45, 0x2, R74 ;  /* 0x000000022d707825 */ /* 0x000fc800078e024a */
[----:B------:R0:W2:Y:S01]  /*48d0*/  SHFL.BFLY PT, R110, R111, 0x10, 0x1f ;  /* 0x0e001f006f6e7f89 */ /* 0x0000a200000e0000 */
[----:B-1---5:R-:W-:Y:S05]  /*48e0*/  @!P2 BRA `(.L_x_15) ;  /* 0x000000200090a947 */ /* 0x022fea0003800000 */
.L_x_24:
[----:B------:R-:W-:Y:S01]  /*48f0*/  IMAD.WIDE R114, R45, 0x2, R70 ;  /* 0x000000022d727825 */ /* 0x000fe200078e0246 */
[----:B------:R-:W-:Y:S01]  /*4900*/  F2FP.F16.F32.PACK_AB R5, R7, R5 ;  /* 0x000000050705723e */ /* 0x000fe200000000ff */
[----:B------:R-:W3:Y:S01]  /*4910*/  LDG.E.U16 R112, desc[UR32][R112.64] ;  /* 0x0000002070707981 */ /* 0x000ee2000c1e1500 */
[----:B------:R-:W-:Y:S01]  /*4920*/  F2FP.F16.F32.PACK_AB R6, R9, R6 ;  /* 0x000000060906723e */ /* 0x000fe200000000ff */
[----:B------:R-:W-:Y:S02]  /*4930*/  IMAD.WIDE R116, R45, 0x2, R62 ;  /* 0x000000022d747825 */ /* 0x000fe400078e023e */
[----:B------:R1:W4:Y:S01]  /*4940*/  LDG.E.U16 R35, desc[UR32][R114.64] ;  /* 0x0000002072237981 */ /* 0x000322000c1e1500 */
[----:B------:R-:W-:Y:S01]  /*4950*/  F2FP.F16.F32.PACK_AB R7, R11, R8 ;  /* 0x000000080b07723e */ /* 0x000fe200000000ff */
[C---:B------:R-:W-:Y:S02]  /*4960*/  IMAD.WIDE R8, R45.reuse, 0x2, R54 ;  /* 0x000000022d087825 */ /* 0x040fe400078e0236 */
[----:B--2---:R5:W2:Y:S02]  /*4970*/  LDG.E.U16 R113, desc[UR32][R116.64] ;  /* 0x0000002074717981 */ /* 0x004aa4000c1e1500 */
[----:B-1----:R-:W-:-:S06]  /*4980*/  IMAD.WIDE R114, R45, 0x2, R66 ;  /* 0x000000022d727825 */ /* 0x002fcc00078e0242 */
[----:B------:R-:W2:Y:S01]  /*4990*/  LDG.E.U16 R114, desc[UR32][R114.64] ;  /* 0x0000002072727981 */ /* 0x000ea2000c1e1500 */
[----:B-----5:R-:W-:-:S06]  /*49a0*/  IMAD.WIDE R116, R45, 0x2, R58 ;  /* 0x000000022d747825 */ /* 0x020fcc00078e023a */
[----:B------:R-:W5:Y:S04]  /*49b0*/  LDG.E.U16 R116, desc[UR32][R116.64] ;  /* 0x0000002074747981 */ /* 0x000f68000c1e1500 */
[----:B------:R1:W5:Y:S02]  /*49c0*/  LDG.E.U16 R115, desc[UR32][R8.64] ;  /* 0x0000002008737981 */ /* 0x000364000c1e1500 */
[----:B-1----:R-:W-:Y:S01]  /*49d0*/  F2FP.F16.F32.PACK_AB R8, R13, R10 ;  /* 0x0000000a0d08723e */ /* 0x002fe200000000ff */
[----:B------:R-:W-:-:S05]  /*49e0*/  IMAD.WIDE R10, R45, 0x2, R46 ;  /* 0x000000022d0a7825 */ /* 0x000fca00078e022e */
[----:B------:R1:W5:Y:S02]  /*49f0*/  LDG.E.U16 R117, desc[UR32][R10.64] ;  /* 0x000000200a757981 */ /* 0x000364000c1e1500 */
[----:B-1----:R-:W-:-:S05]  /*4a00*/  IMAD.WIDE R10, R45, 0x2, R68 ;  /* 0x000000022d0a7825 */ /* 0x002fca00078e0244 */
[----:B------:R1:W5:Y:S02]  /*4a10*/  LDG.E.U16 R125, desc[UR32][R10.64] ;  /* 0x000000200a7d7981 */ /* 0x000364000c1e1500 */
[----:B-1----:R-:W-:-:S05]  /*4a20*/  IMAD.WIDE R10, R45, 0x2, R64 ;  /* 0x000000022d0a7825 */ /* 0x002fca00078e0240 */
[----:B------:R1:W5:Y:S02]  /*4a30*/  LDG.E.U16 R124, desc[UR32][R10.64] ;  /* 0x000000200a7c7981 */ /* 0x000364000c1e1500 */
[----:B-1----:R-:W-:-:S05]  /*4a40*/  IMAD.WIDE R10, R45, 0x2, R60 ;  /* 0x000000022d0a7825 */ /* 0x002fca00078e023c */
[----:B------:R1:W5:Y:S02]  /*4a50*/  LDG.E.U16 R123, desc[UR32][R10.64] ;  /* 0x000000200a7b7981 */ /* 0x000364000c1e1500 */
[----:B-1----:R-:W-:-:S05]  /*4a60*/  IMAD.WIDE R10, R45, 0x2, R56 ;  /* 0x000000022d0a7825 */ /* 0x002fca00078e0238 */
[----:B------:R1:W5:Y:S01]  /*4a70*/  LDG.E.U16 R122, desc[UR32][R10.64] ;  /* 0x000000200a7a7981 */ /* 0x000362000c1e1500 */
[----:B------:R-:W-:-:S04]  /*4a80*/  IMAD.WIDE R118, R45, 0x2, R50 ;  /* 0x000000022d767825 */ /* 0x000fc800078e0232 */
[C---:B------:R-:W-:Y:S02]  /*4a90*/  IMAD.WIDE R126, R45.reuse, 0x2, R72 ;  /* 0x000000022d7e7825 */ /* 0x040fe400078e0248 */
[----:B------:R-:W5:Y:S02]  /*4aa0*/  LDG.E.U16 R118, desc[UR32][R118.64] ;  /* 0x0000002076767981 */ /* 0x000f64000c1e1500 */
[C---:B-1----:R-:W-:Y:S02]  /*4ab0*/  IMAD.WIDE R10, R45.reuse, 0x2, R52 ;  /* 0x000000022d0a7825 */ /* 0x042fe400078e0234 */
[----:B------:R-:W5:Y:S04]  /*4ac0*/  LDG.E.U16 R126, desc[UR32][R126.64] ;  /* 0x000000207e7e7981 */ /* 0x000f68000c1e1500 */
[----:B------:R1:W5:Y:S02]  /*4ad0*/  LDG.E.U16 R121, desc[UR32][R10.64] ;  /* 0x000000200a797981 */ /* 0x000364000c1e1500 */
[----:B-1----:R-:W-:-:S05]  /*4ae0*/  IMAD.WIDE R10, R45, 0x2, R48 ;  /* 0x000000022d0a7825 */ /* 0x002fca00078e0230 */
[----:B------:R1:W5:Y:S02]  /*4af0*/  LDG.E.U16 R119, desc[UR32][R10.64] ;  /* 0x000000200a777981 */ /* 0x000364000c1e1500 */
[----:B-1----:R-:W-:-:S05]  /*4b00*/  IMAD.WIDE R10, R45, 0x2, R42 ;  /* 0x000000022d0a7825 */ /* 0x002fca00078e022a */
[----:B------:R1:W5:Y:S01]  /*4b10*/  LDG.E.U16 R120, desc[UR32][R10.64] ;  /* 0x000000200a787981 */ /* 0x000362000c1e1500 */
[----:B------:R-:W-:Y:S02]  /*4b20*/  F2FP.F16.F32.PACK_AB R9, R15, R12 ;  /* 0x0000000c0f09723e */ /* 0x000fe400000000ff */
[----:B------:R-:W-:Y:S02]  /*4b30*/  F2FP.F16.F32.PACK_AB R12, R21, R18 ;  /* 0x00000012150c723e */ /* 0x000fe400000000ff */
[----:B------:R-:W-:Y:S02]  /*4b40*/  F2FP.F16.F32.PACK_AB R13, R23, R20 ;  /* 0x00000014170d723e */ /* 0x000fe400000000ff */
[----:B------:R-:W-:Y:S02]  /*4b50*/  F2FP.F16.F32.PACK_AB R15, R27, R24 ;  /* 0x000000181b0f723e */ /* 0x000fe400000000ff */
[----:B------:R-:W-:Y:S02]  /*4b60*/  F2FP.F16.F32.PACK_AB R18, R34, R31 ;  /* 0x0000001f2212723e */ /* 0x000fe400000000ff */
[----:B-1----:R-:W-:-:S02]  /*4b70*/  F2FP.F16.F32.PACK_AB R10, R17, R14 ;  /* 0x0000000e110a723e */ /* 0x002fc400000000ff */
[----:B------:R-:W-:Y:S02]  /*4b80*/  F2FP.F16.F32.PACK_AB R11, R19, R16 ;  /* 0x00000010130b723e */ /* 0x000fe400000000ff */
[----:B------:R-:W-:Y:S02]  /*4b90*/  F2FP.F16.F32.PACK_AB R14, R25, R22 ;  /* 0x00000016190e723e */ /* 0x000fe400000000ff */
[----:B------:R-:W-:Y:S02]  /*4ba0*/  F2FP.F16.F32.PACK_AB R16, R29, R26 ;  /* 0x0000001a1d10723e */ /* 0x000fe400000000ff */
[----:B------:R-:W-:Y:S02]  /*4bb0*/  F2FP.F16.F32.PACK_AB R17, R30, R28 ;  /* 0x0000001c1e11723e */ /* 0x000fe400000000ff */
[----:B------:R-:W-:-:S04]  /*4bc0*/  F2FP.F16.F32.PACK_AB R19, R33, R32 ;  /* 0x000000202113723e */ /* 0x000fc800000000ff */
[----:B------:R-:W-:Y:S01]  /*4bd0*/  STTM.16dp32bit_t0_t15.x16 tmem[UR23], R4 ;  /* 0x00000004000079ed */ /* 0x000fe20008a00017 */
[----:B------:R-:W-:Y:S01]  /*4be0*/  STTM.16dp32bit_t16_t31.x16 tmem[UR23+0x10], R4 ;  /* 0x00001004000079ed */ /* 0x000fe20008a20017 */
[----:B------:R-:W-:Y:S01]  /*4bf0*/  ULEA UR16, UR25, UR11, 0x3 ;  /* 0x0000000b19107291 */ /* 0x000fe2000f8e18ff */
[----:B0-----:R-:W-:Y:S01]  /*4c00*/  FADD R111, R111, R110 ;  /* 0x0000006e6f6f7221 */ /* 0x001fe20000000000 */
[----:B------:R-:W-:Y:S02]  /*4c10*/  UMOV UR5, UR6 ;  /* 0x0000000600057c82 */ /* 0x000fe40008000000 */
[----:B------:R-:W-:Y:S01]  /*4c20*/  UIADD3 UR16, UPT, UPT, UR16, 0xa000, URZ ;  /* 0x0000a00010107890 */ /* 0x000fe2000fffe0ff */
[----:B---3--:R-:W-:Y:S04]  /*4c30*/  STS.U16 [R38+UR11+0x8000], R112 ;  /* 0x0080007026007988 */ /* 0x008fe8000800040b */
[----:B----4-:R0:W-:Y:S04]  /*4c40*/  STS.U16 [R38+UR11+0x8400], R35 ;  /* 0x0084002326007988 */ /* 0x0101e8000800040b */
[----:B--2---:R1:W-:Y:S04]  /*4c50*/  STS.U16 [R38+UR11+0x8c00], R113 ;  /* 0x008c007126007988 */ /* 0x0043e8000800040b */
[----:B------:R1:W-:Y:S04]  /*4c60*/  STS.U16 [R38+UR11+0x8800], R114 ;  /* 0x0088007226007988 */ /* 0x0003e8000800040b */
        /* <DEDUP_REMOVED lines=12> */
[----:B------:R-:W2:Y:S02]  /*4d30*/  FENCE.VIEW.ASYNC.T ;  /* 0x00000000000073c6 */ /* 0x000ea40000000200 */
[----:B--2---:R-:W-:Y:S06]  /*4d40*/  BAR.SYNC.DEFER_BLOCKING 0x0 ;  /* 0x0000000000007b1d */ /* 0x004fec0000010000 */
[----:B0-----:R-:W0:Y:S01]  /*4d50*/  LDTM.x32 R4, tmem[UR13] ;  /* 0x0000000d000479ee */ /* 0x001e2200082c0000 */
[----:B------:R-:W-:Y:S01]  /*4d60*/  NOP ;  /* 0x0000000000007918 */ /* 0x000fe20000000000 */
[C---:B0-----:R-:W-:Y:S01]  /*4d70*/  FMUL R4, R109.reuse, R4 ;  /* 0x000000046d047220 */ /* 0x041fe20000400000 */
        /* <DEDUP_REMOVED lines=31> */
[----:B------:R1:W-:Y:S01]  /*4f70*/  STTM.x32 tmem[UR13], R4 ;  /* 0x00000004000079ed */ /* 0x0003e200082c000d */
[----:B------:R-:W0:Y:S02]  /*4f80*/  FENCE.VIEW.ASYNC.T ;  /* 0x00000000000073c6 */ /* 0x000e240000000200 */
[----:B0-----:R-:W-:Y:S06]  /*4f90*/  BAR.SYNC.DEFER_BLOCKING 0x0 ;  /* 0x0000000000007b1d */ /* 0x001fec0000010000 */
[----:B------:R0:W-:Y:S06]  /*4fa0*/  MEMBAR.ALL.CTA ;  /* 0x0000000000007992 */ /* 0x0001ec0000008000 */
[----:B0-----:R-:W0:Y:S02]  /*4fb0*/  FENCE.VIEW.ASYNC.S ;  /* 0x00000000000073c6 */ /* 0x001e240000000000 */
[----:B0-----:R-:W-:Y:S06]  /*4fc0*/  BAR.SYNC.DEFER_BLOCKING 0x0 ;  /* 0x0000000000007b1d */ /* 0x001fec0000010000 */
[----:B------:R-:W-:Y:S05]  /*4fd0*/  BRA.U UP1, `(.L_x_16) ;  /* 0x0000000101547547 */ /* 0x000fea000b800000 */
[----:B------:R-:W-:Y:S02]  /*4fe0*/  UIADD3 UR27, UPT, UPT, UR12, 0x88, URZ ;  /* 0x000000880c1b7890 */ /* 0x000fe4000fffe0ff */
[----:B------:R-:W-:Y:S02]  /*4ff0*/  UIADD3 UR29, UPT, UPT, UR12, 0x90, URZ ;  /* 0x000000900c1d7890 */ /* 0x000fe4000fffe0ff */
        /* <DEDUP_REMOVED lines=19> */
.L_x_16:
[----:B------:R-:W-:Y:S01]  /*5130*/  UIADD3 UR25, UPT, UPT, UR25, 0x1, URZ ;  /* 0x0000000119197890 */ /* 0x000fe2000fffe0ff */
[----:B------:R-:W-:Y:S01]  /*5140*/  FFMA R41, R108, R41, R111 ;  /* 0x000000296c297223 */ /* 0x000fe2000000006f */
[----:B------:R-:W-:Y:S01]  /*5150*/  UIADD3 UR4, UPT, UPT, UR4, 0x40, URZ ;  /* 0x0000004004047890 */ /* 0x000fe2000fffe0ff */
[----:B------:R-:W-:Y:S01]  /*5160*/  IADD3 R45, PT, PT, R45, UR24, RZ ;  /* 0x000000182d2d7c10 */ /* 0x000fe2000fffe0ff */
[----:B------:R-:W-:Y:S01]  /*5170*/  UISETP.GT.AND UP2, UPT, UR25, 0x1, UPT ;  /* 0x000000011900788c */ /* 0x000fe2000bf44270 */
[----:B------:R-:W-:Y:S01]  /*5180*/  IADD3 R44, PT, PT, R39, R44, RZ ;  /* 0x0000002c272c7210 */ /* 0x000fe20007ffe0ff */
[----:B------:R-:W-:Y:S01]  /*5190*/  IMAD.U32 R109, RZ, RZ, UR5 ;  /* 0x00000005ff6d7e24 */ /* 0x000fe2000f8e00ff */
[----:B------:R-:W-:Y:S01]  /*51a0*/  MOV R108, R40 ;  /* 0x00000028006c7202 */ /* 0x000fe20000000f00 */
[----:B0-----:R-:W-:Y:S02]  /*51b0*/  USEL UR6, URZ, 0x1, !UP2 ;  /* 0x00000001ff067887 */ /* 0x001fe4000d000000 */
[----:B------:R-:W-:-:S02]  /*51c0*/  USEL UR25, UR25, URZ, !UP2 ;  /* 0x000000ff19197287 */ /* 0x000fc4000d000000 */
[----:B------:R-:W-:Y:S02]  /*51d0*/  UISETP.GE.AND UP2, UPT, UR4, UR22, UPT ;  /* 0x000000160400728c */ /* 0x000fe4000bf46270 */
[----:B------:R-:W-:-:S07]  /*51e0*/  ULOP3.LUT UR6, UR5, UR6, URZ, 0x3c, !UPT ;  /* 0x0000000605067292 */ /* 0x000fce000f8e3cff */
[----:B------:R-:W-:Y:S05]  /*51f0*/  BRA.U !UP2, `(.L_x_17) ;  /* 0xffffffe50a747547 */ /* 0x000fea000b83ffff */
.L_x_12:
[----:B-1----:R-:W1:Y:S01]  /*5200*/  LDCU UR4, c[0x0][0x3f0] ;  /* 0x00007e00ff0477ac */ /* 0x002e620008000800 */
[----:B------:R-:W-:Y:S01]  /*5210*/  MOV R44, R41 ;  /* 0x00000029002c7202 */ /* 0x000fe20000000f00 */
[----:B-1----:R-:W-:-:S09]  /*5220*/  UISETP.GE.AND UP0, UPT, UR4, 0x1, UPT ;  /* 0x000000010400788c */ /* 0x002fd2000bf06270 */
[----:B------:R-:W-:Y:S05]  /*5230*/  BRA.U !UP0, `(.L_x_18) ;  /* 0x0000000108107547 */ /* 0x000fea000b800000 */
[----:B------:R-:W-:-:S06]  /*5240*/  USHF.L.U32 UR5, UR5, 0x1f, URZ ;  /* 0x0000001f05057899 */ /* 0x000fcc00080006ff */
[----:B---3--:R-:W-:-:S04]  /*5250*/  MOV R4, UR5 ;  /* 0x0000000500047c02 */ /* 0x008fc80008000f00 */
[----:B------:R-:W1:Y:S02]  /*5260*/  SYNCS.PHASECHK.TRANS64.TRYWAIT P2, [UR16], R4 ;  /* 0x00000004ff0075a7 */ /* 0x000e640008041110 */
[----:B-1----:R-:W-:Y:S05]  /*5270*/  @!P2 BRA `(.L_x_19) ;  /* 0x000000180038a947 */ /* 0x002fea0003800000 */
.L_x_18:
[----:B------:R-:W-:Y:S01]  /*5280*/  BAR.SYNC.DEFER_BLOCKING 0x0 ;  /* 0x0000000000007b1d */ /* 0x000fe20000010000 */
[----:B------:R-:W-:Y:S02]  /*5290*/  FSETP.GEU.AND P3, PT, R44, 1.175494350822287508e-38, PT ;  /* 0x008000002c00780b */ /* 0x000fe40003f6e000 */
[C---:B0-----:R-:W-:Y:S02]  /*52a0*/  LOP3.LUT R37, R0.reuse, 0x80, RZ, 0xc0, !PT ;  /* 0x0000008000257812 */ /* 0x041fe400078ec0ff */
[----:B------:R-:W-:Y:S01]  /*52b0*/  LOP3.LUT R42, R0, 0x7f, RZ, 0xc0, !PT ;  /* 0x0000007f002a7812 */ /* 0x000fe200078ec0ff */
[----:B------:R-:W0:Y:S01]  /*52c0*/  LDCU.64 UR4, c[0x0][0x3e0] ;  /* 0x00007c00ff0477ac */ /* 0x000e220008000a00 */
[----:B------:R-:W-:-:S04]  /*52d0*/  LEA R37, R37, UR11, 0x5 ;  /* 0x0000000b25257c11 */ /* 0x000fc8000f8e28ff */
[----:B------:R-:W-:Y:S01]  /*52e0*/  LEA R37, R42, R37, 0x4 ;  /* 0x000000252a257211 */ /* 0x000fe200078e20ff */
[----:B------:R-:W1:Y:S02]  /*52f0*/  @!P1 SYNCS.CCTL.IV [UR11+0xa000] ;  /* 0x00a00000ff0099b1 */ /* 0x000e64000800000b */
[----:B-1----:R-:W-:Y:S01]  /*5300*/  BAR.SYNC.DEFER_BLOCKING 0x0 ;  /* 0x0000000000007b1d */ /* 0x002fe20000010000 */
[----:B0-----:R-:W-:-:S05]  /*5310*/  UIMAD UR4, UR10, UR4, URZ ;  /* 0x000000040a0472a4 */ /* 0x001fca000f8e02ff */
[----:B------:R-:W0:Y:S02]  /*5320*/  @!P1 SYNCS.CCTL.IV [UR11+0xa008] ;  /* 0x00a00800ff0099b1 */ /* 0x000e24000800000b */
[----:B0-----:R0:W-:Y:S01]  /*5330*/  STSM.16.M88 [R2], R44 ;  /* 0x0000002c02007844 */ /* 0x0011e20000000000 */
[----:B------:R-:W-:Y:S01]  /*5340*/  BAR.SYNC.DEFER_BLOCKING 0x0 ;  /* 0x0000000000007b1d */ /* 0x000fe20000010000 */
[----:B0-----:R-:W-:-:S05]  /*5350*/  @!P3 FMUL R44, R44, 8388608 ;  /* 0x4b0000002c2cb820 */ /* 0x001fca0000400000 */
[----:B---3--:R-:W0:Y:S01]  /*5360*/  LDTM.x32 R4, tmem[UR13] ;  /* 0x0000000d000479ee */ /* 0x008e2200082c0000 */
[C---:B------:R-:W-:Y:S01]  /*5370*/  VIADD R39, R44.reuse, 0xc0cafb0d ;  /* 0xc0cafb0d2c277836 */ /* 0x040fe20000000000 */
[----:B------:R-:W-:-:S04]  /*5380*/  FSETP.NEU.AND P4, PT, R44, RZ, PT ;  /* 0x000000ff2c00720b */ /* 0x000fc80003f8d000 */
[----:B------:R-:W-:-:S04]  /*5390*/  LOP3.LUT R39, R39, 0xff800000, RZ, 0xc0, !PT ;  /* 0xff80000027277812 */ /* 0x000fc800078ec0ff */
[-C--:B------:R-:W-:Y:S02]  /*53a0*/  I2FP.F32.S32 R41, R39.reuse ;  /* 0x0000002700297245 */ /* 0x080fe40000201400 */
[----:B------:R-:W-:Y:S01]  /*53b0*/  IADD3 R39, PT, PT, R44, -R39, RZ ;  /* 0x800000272c277210 */ /* 0x000fe20007ffe0ff */
[----:B------:R-:W1:Y:S01]  /*53c0*/  LDSM.16.M88 R38, [R36+UR11] ;  /* 0x0000000b2426783b */ /* 0x000e620008000000 */
[----:B------:R-:W-:-:S03]  /*53d0*/  NOP ;  /* 0x0000000000007918 */ /* 0x000fc60000000000 */
[----:B------:R-:W-:Y:S01]  /*53e0*/  FADD R42, R39, -1 ;  /* 0xbf800000272a7421 */ /* 0x000fe20000000000 */
[----:B0-----:R-:W-:Y:S01]  /*53f0*/  BAR.SYNC.DEFER_BLOCKING 0x0 ;  /* 0x0000000000007b1d */ /* 0x001fe20000010000 */
[C---:B-1----:R-:W-:Y:S02]  /*5400*/  FSETP.GT.AND P1, PT, |R38|.reuse, 8.50705917302346158658e+37, PT ;  /* 0x7e8000002600780b */ /* 0x042fe40003f24200 */
[----:B------:R-:W-:-:S11]  /*5410*/  FSETP.GEU.AND P2, PT, |R38|, 1.175494350822287508e-38, PT ;  /* 0x008000002600780b */ /* 0x000fd60003f4e200 */
[----:B------:R-:W-:Y:S01]  /*5420*/  @P1 FMUL R38, R38, 0.25 ;  /* 0x3e80000026261820 */ /* 0x000fe20000400000 */
[----:B------:R-:W-:Y:S01]  /*5430*/  @P1 FMUL R4, R4, 0.25 ;  /* 0x3e80000004041820 */ /* 0x000fe20000400000 */
[----:B------:R-:W-:Y:S01]  /*5440*/  @P1 FMUL R6, R6, 0.25 ;  /* 0x3e80000006061820 */ /* 0x000fe20000400000 */
[----:B------:R-:W-:Y:S01]  /*5450*/  @P1 FMUL R5, R5, 0.25 ;  /* 0x3e80000005051820 */ /* 0x000fe20000400000 */
[----:B------:R-:W-:Y:S01]  /*5460*/  @!P2 FMUL R38, R38, 16777216 ;  /* 0x4b8000002626a820 */ /* 0x000fe20000400000 */
[----:B------:R-:W-:Y:S01]  /*5470*/  @!P2 FMUL R4, R4, 16777216 ;  /* 0x4b8000000404a820 */ /* 0x000fe20000400000 */
[----:B------:R-:W-:Y:S01]  /*5480*/  @!P2 FMUL R6, R6, 16777216 ;  /* 0x4b8000000606a820 */ /* 0x000fe20000400000 */
[----:B------:R-:W-:Y:S01]  /*5490*/  @P1 FMUL R7, R7, 0.25 ;  /* 0x3e80000007071820 */ /* 0x000fe20000400000 */
[----:B------:R0:W1:Y:S01]  /*54a0*/  MUFU.RCP R43, R38 ;  /* 0x00000026002b7308 */ /* 0x0000620000001000 */
[----:B------:R-:W-:Y:S01]  /*54b0*/  @P1 FMUL R8, R8, 0.25 ;  /* 0x3e80000008081820 */ /* 0x000fe20000400000 */
[----:B------:R-:W-:Y:S01]  /*54c0*/  @P1 FMUL R10, R10, 0.25 ;  /* 0x3e8000000a0a1820 */ /* 0x000fe20000400000 */
[----:B------:R-:W-:Y:S01]  /*54d0*/  @!P2 FMUL R5, R5, 16777216 ;  /* 0x4b8000000505a820 */ /* 0x000fe20000400000 */
[----:B------:R-:W-:Y:S01]  /*54e0*/  @!P2 FMUL R7, R7, 16777216 ;  /* 0x4b8000000707a820 */ /* 0x000fe20000400000 */
[----:B------:R-:W-:Y:S01]  /*54f0*/  @!P2 FMUL R8, R8, 16777216 ;  /* 0x4b8000000808a820 */ /* 0x000fe20000400000 */
[----:B------:R-:W-:Y:S01]  /*5500*/  @!P2 FMUL R10, R10, 16777216 ;  /* 0x4b8000000a0aa820 */ /* 0x000fe20000400000 */
[----:B------:R-:W-:Y:S01]  /*5510*/  @P1 FMUL R11, R11, 0.25 ;  /* 0x3e8000000b0b1820 */ /* 0x000fe20000400000 */
[----:B------:R-:W-:Y:S01]  /*5520*/  @P1 FMUL R12, R12, 0.25 ;  /* 0x3e8000000c0c1820 */ /* 0x000fe20000400000 */
[----:B------:R-:W-:Y:S01]  /*5530*/  @P1 FMUL R14, R14, 0.25 ;  /* 0x3e8000000e0e1820 */ /* 0x000fe20000400000 */
[----:B0-----:R-:W-:Y:S01]  /*5540*/  FSEL R38, RZ, -23, P3 ;  /* 0xc1b80000ff267808 */ /* 0x001fe20001800000 */
[----:B------:R-:W-:Y:S01]  /*5550*/  @!P2 FMUL R11, R11, 16777216 ;  /* 0x4b8000000b0ba820 */ /* 0x000fe20000400000 */
[----:B------:R-:W-:Y:S01]  /*5560*/  @P1 FMUL R9, R9, 0.25 ;  /* 0x3e80000009091820 */ /* 0x000fe20000400000 */
[----:B------:R-:W-:Y:S01]  /*5570*/  @!P2 FMUL R12, R12, 16777216 ;  /* 0x4b8000000c0ca820 */ /* 0x000fe20000400000 */
[----:B------:R-:W-:Y:S01]  /*5580*/  @!P2 FMUL R14, R14, 16777216 ;  /* 0x4b8000000e0ea820 */ /* 0x000fe20000400000 */
[----:B------:R-:W-:Y:S01]  /*5590*/  FFMA.FTZ R41, R41, 1.1920928955078125e-07, R38 ;  /* 0x3400000029297823 */ /* 0x000fe20000010026 */
[----:B------:R-:W-:Y:S01]  /*55a0*/  @P1 FMUL R17, R17, 0.25 ;  /* 0x3e80000011111820 */ /* 0x000fe20000400000 */
[C---:B-1----:R-:W-:Y:S01]  /*55b0*/  FMUL R4, R43.reuse, R4 ;  /* 0x000000042b047220 */ /* 0x042fe20000400000 */
[C---:B------:R-:W-:Y:S01]  /*55c0*/  FMUL R45, R43.reuse, R6 ;  /* 0x000000062b2d7220 */ /* 0x040fe20000400000 */
[C---:B------:R-:W-:Y:S01]  /*55d0*/  FMUL R5, R43.reuse, R5 ;  /* 0x000000052b057220 */ /* 0x040fe20000400000 */
[C---:B------:R-:W-:Y:S01]  /*55e0*/  FMUL R6, R43.reuse, R7 ;  /* 0x000000072b067220 */ /* 0x040fe20000400000 */
[C---:B------:R-:W-:Y:S01]  /*55f0*/  FMUL R7, R43.reuse, R8 ;  /* 0x000000082b077220 */ /* 0x040fe20000400000 */
[----:B------:R-:W-:Y:S01]  /*5600*/  FMUL R10, R43, R10 ;  /* 0x0000000a2b0a7220 */ /* 0x000fe20000400000 */
[----:B------:R-:W-:Y:S01]  /*5610*/  F2FP.F16.F32.PACK_AB R4, R45, R4 ;  /* 0x000000042d04723e */ /* 0x000fe200000000ff */
[----:B------:R-:W-:Y:S01]  /*5620*/  HFMA2 R45, -RZ, RZ, 1.443359375, -0.2030029296875 ;  /* 0x3dc6b27fff2d7431 */ /* 0x000fe200000001ff */
[----:B------:R-:W-:Y:S01]  /*5630*/  F2FP.F16.F32.PACK_AB R8, R6, R5 ;  /* 0x000000050608723e */ /* 0x000fe200000000ff */
[----:B------:R-:W-:Y:S01]  /*5640*/  FMUL R38, R43, R11 ;  /* 0x0000000b2b267220 */ /* 0x000fe20000400000 */
[----:B------:R-:W-:Y:S01]  /*5650*/  F2FP.F16.F32.PACK_AB R5, R10, R7 ;  /* 0x000000070a05723e */ /* 0x000fe200000000ff */
[----:B------:R-:W-:Y:S01]  /*5660*/  @P1 FMUL R13, R13, 0.25 ;  /* 0x3e8000000d0d1820 */ /* 0x000fe20000400000 */
[----:B------:R-:W-:Y:S01]  /*5670*/  @P1 FMUL R15, R15, 0.25 ;  /* 0x3e8000000f0f1820 */ /* 0x000fe20000400000 */
[----:B------:R-:W-:Y:S01]  /*5680*/  @P1 FMUL R16, R16, 0.25 ;  /* 0x3e80000010101820 */ /* 0x000fe20000400000 */
[----:B------:R-:W-:Y:S01]  /*5690*/  @P1 FMUL R18, R18, 0.25 ;  /* 0x3e80000012121820 */ /* 0x000fe20000400000 */
[----:B------:R-:W-:Y:S01]  /*56a0*/  @P1 FMUL R19, R19, 0.25 ;  /* 0x3e80000013131820 */ /* 0x000fe20000400000 */
[----:B------:R-:W-:Y:S01]  /*56b0*/  @!P2 FMUL R9, R9, 16777216 ;  /* 0x4b8000000909a820 */ /* 0x000fe20000400000 */
[C---:B------:R-:W-:Y:S01]  /*56c0*/  FFMA.FTZ R39, R42.reuse, R45, -0.16845393180847167969 ;  /* 0xbe2c7f302a277423 */ /* 0x040fe2000001002d */
[C---:B------:R-:W-:Y:S01]  /*56d0*/  FMUL R12, R43.reuse, R12 ;  /* 0x0000000c2b0c7220 */ /* 0x040fe20000400000 */
[----:B------:R-:W-:Y:S01]  /*56e0*/  FMUL R11, R43, R14 ;  /* 0x0000000e2b0b7220 */ /* 0x000fe20000400000 */
[----:B------:R-:W-:Y:S01]  /*56f0*/  @!P2 FMUL R17, R17, 16777216 ;  /* 0x4b8000001111a820 */ /* 0x000fe20000400000 */
[----:B------:R-:W-:Y:S01]  /*5700*/  FFMA.FTZ R39, R42, R39, 0.1716887056827545166 ;  /* 0x3e2fcf2a2a277423 */ /* 0x000fe20000010027 */
[----:B------:R-:W-:Y:S01]  /*5710*/  @!P2 FMUL R13, R13, 16777216 ;  /* 0x4b8000000d0da820 */ /* 0x000fe20000400000 */
[----:B------:R-:W-:Y:S01]  /*5720*/  @!P2 FMUL R15, R15, 16777216 ;  /* 0x4b8000000f0fa820 */ /* 0x000fe20000400000 */
[----:B------:R-:W-:Y:S01]  /*5730*/  @!P2 FMUL R16, R16, 16777216 ;  /* 0x4b8000001010a820 */ /* 0x000fe20000400000 */
[----:B------:R-:W-:Y:S01]  /*5740*/  FFMA.FTZ R39, R42, R39, -0.17900948226451873779 ;  /* 0xbe374e432a277423 */ /* 0x000fe20000010027 */
[----:B------:R-:W-:Y:S01]  /*5750*/  @!P2 FMUL R18, R18, 16777216 ;  /* 0x4b8000001212a820 */ /* 0x000fe20000400000 */
[----:B------:R-:W-:Y:S01]  /*5760*/  @!P2 FMUL R19, R19, 16777216 ;  /* 0x4b8000001313a820 */ /* 0x000fe20000400000 */
[----:B------:R-:W-:Y:S01]  /*5770*/  FMUL R9, R43, R9 ;  /* 0x000000092b097220 */ /* 0x000fe20000400000 */
[C---:B------:R-:W-:Y:S01]  /*5780*/  FFMA.FTZ R7, R42.reuse, R39, 0.20512372255325317383 ;  /* 0x3e520bf42a077423 */ /* 0x040fe20000010027 */
[----:B------:R-:W-:Y:S01]  /*5790*/  F2FP.F16.F32.PACK_AB R6, R11, R12 ;  /* 0x0000000c0b06723e */ /* 0x000fe200000000ff */
[C---:B------:R-:W-:Y:S01]  /*57a0*/  FMUL R11, R43.reuse, R17 ;  /* 0x000000112b0b7220 */ /* 0x040fe20000400000 */
[C---:B------:R-:W-:Y:S01]  /*57b0*/  FMUL R10, R43.reuse, R13 ;  /* 0x0000000d2b0a7220 */ /* 0x040fe20000400000 */
[C---:B------:R-:W-:Y:S01]  /*57c0*/  FFMA.FTZ R7, R42.reuse, R7, -0.24046532809734344482 ;  /* 0xbe763c8b2a077423 */ /* 0x040fe20000010007 */
[C---:B------:R-:W-:Y:S01]  /*57d0*/  FMUL R15, R43.reuse, R15 ;  /* 0x0000000f2b0f7220 */ /* 0x040fe20000400000 */
[C---:B------:R-:W-:Y:S01]  /*57e0*/  FMUL R16, R43.reuse, R16 ;  /* 0x000000102b107220 */ /* 0x040fe20000400000 */
[C---:B------:R-:W-:Y:S01]  /*57f0*/  FMUL R17, R43.reuse, R18 ;  /* 0x000000122b117220 */ /* 0x040fe20000400000 */
[----:B------:R-:W-:Y:S01]  /*5800*/  FFMA.FTZ R7, R42, R7, 0.28857114911079406738 ;  /* 0x3e93bf992a077423 */ /* 0x000fe20000010007 */
[----:B------:R-:W-:Y:S01]  /*5810*/  FMUL R14, R43, R19 ;  /* 0x000000132b0e7220 */ /* 0x000fe20000400000 */
[----:B------:R-:W-:Y:S01]  /*5820*/  F2FP.F16.F32.PACK_AB R9, R38, R9 ;  /* 0x000000092609723e */ /* 0x000fe200000000ff */
[----:B------:R-:W0:Y:S01]  /*5830*/  LDC R12, c[0x0][0x3e8] ;  /* 0x0000fa00ff0c7b82 */ /* 0x000e220000000800 */
[----:B------:R-:W-:Y:S01]  /*5840*/  FFMA.FTZ R7, R42, R7, -0.36067417263984680176 ;  /* 0xbeb8aa492a077423 */ /* 0x000fe20000010007 */
[----:B------:R-:W-:Y:S01]  /*5850*/  F2FP.F16.F32.PACK_AB R10, R15, R10 ;  /* 0x0000000a0f0a723e */ /* 0x000fe200000000ff */
[----:B------:R-:W-:Y:S01]  /*5860*/  IMAD R15, R3, UR5, RZ ;  /* 0x00000005030f7c24 */ /* 0x000fe2000f8e02ff */
[----:B------:R-:W-:Y:S01]  /*5870*/  F2FP.F16.F32.PACK_AB R11, R14, R11 ;  /* 0x0000000b0e0b723e */ /* 0x000fe200000000ff */
[----:B------:R-:W-:Y:S01]  /*5880*/  FFMA.FTZ R7, R42, R7, 0.48089820146560668945 ;  /* 0x3ef6384a2a077423 */ /* 0x000fe20000010007 */
[----:B------:R-:W-:Y:S01]  /*5890*/  ISETP.GE.U32.AND P3, PT, R44, 0x7f800000, PT ;  /* 0x7f8000002c00780c */ /* 0x000fe20003f66070 */
[----:B------:R-:W-:Y:S01]  /*58a0*/  @P1 FMUL R21, R21, 0.25 ;  /* 0x3e80000015151820 */ /* 0x000fe20000400000 */
[----:B------:R-:W1:Y:S01]  /*58b0*/  LDC.64 R38, c[0x0][0x398] ;  /* 0x0000e600ff267b82 */ /* 0x000e620000000a00 */
[C---:B------:R-:W-:Y:S01]  /*58c0*/  FFMA.FTZ R7, R42.reuse, R7, -0.72134751081466674805 ;  /* 0xbf38aa3b2a077423 */ /* 0x040fe20000010007 */
[----:B------:R-:W-:Y:S01]  /*58d0*/  STS.128 [R37+0x800], R8 ;  /* 0x0008000825007388 */ /* 0x000fe20000000c00 */
[----:B------:R-:W-:Y:S01]  /*58e0*/  SHF.R.U32.HI R19, RZ, 0x7, R0 ;  /* 0x00000007ff137819 */ /* 0x000fe20000011600 */
[----:B------:R-:W-:Y:S01]  /*58f0*/  @P1 FMUL R23, R23, 0.25 ;  /* 0x3e80000017171820 */ /* 0x000fe20000400000 */
[----:B------:R-:W-:Y:S01]  /*5900*/  FMUL R7, R42, R7 ;  /* 0x000000072a077220 */ /* 0x000fe20000400000 */
[----:B------:R-:W-:Y:S01]  /*5910*/  USHF.L.U32 UR5, UR4, 0x1, URZ ;  /* 0x0000000104057899 */ /* 0x000fe200080006ff */
[----:B------:R-:W-:Y:S01]  /*5920*/  SGXT.U32 R19, R19, 0x1 ;  /* 0x000000011313781a */ /* 0x000fe20000000000 */
[----:B------:R-:W-:Y:S01]  /*5930*/  @P1 FMUL R20, R20, 0.25 ;  /* 0x3e80000014141820 */ /* 0x000fe20000400000 */
[----:B------:R-:W-:Y:S01]  /*5940*/  FMUL R13, R42, R7 ;  /* 0x000000072a0d7220 */ /* 0x000fe20000400000 */
[----:B------:R-:W-:Y:S01]  /*5950*/  F2FP.F16.F32.PACK_AB R7, R17, R16 ;  /* 0x000000101107723e */ /* 0x000fe200000000ff */
[----:B------:R-:W-:Y:S01]  /*5960*/  @P1 FMUL R22, R22, 0.25 ;  /* 0x3e80000016161820 */ /* 0x000fe20000400000 */
[----:B------:R-:W-:Y:S01]  /*5970*/  @P1 FMUL R24, R24, 0.25 ;  /* 0x3e80000018181820 */ /* 0x000fe20000400000 */
[----:B------:R-:W-:Y:S01]  /*5980*/  FFMA.FTZ R42, R42, 1.4426950216293334961, R13 ;  /* 0x3fb8aa3b2a2a7823 */ /* 0x000fe2000001000d */
[----:B------:R-:W-:Y:S01]  /*5990*/  @P1 FMUL R26, R26, 0.25 ;  /* 0x3e8000001a1a1820 */ /* 0x000fe20000400000 */
[----:B------:R2:W-:Y:S01]  /*59a0*/  STS.128 [R37], R4 ;  /* 0x0000000425007388 */ /* 0x0005e20000000c00 */
[----:B------:R-:W-:-:S02]  /*59b0*/  @P3 IMAD.MOV.U32 R17, RZ, RZ, 0x7f800000 ;  /* 0x7f800000ff113424 */ /* 0x000fc400078e00ff */
[----:B------:R-:W-:Y:S01]  /*59c0*/  @P1 FMUL R29, R29, 0.25 ;  /* 0x3e8000001d1d1820 */ /* 0x000fe20000400000 */
[----:B------:R-:W-:Y:S01]  /*59d0*/  SHF.L.U32 R13, R15, 0x1, RZ ;  /* 0x000000010f0d7819 */ /* 0x000fe200000006ff */
[----:B------:R-:W-:Y:S01]  /*59e0*/  @!P2 FMUL R21, R21, 16777216 ;  /* 0x4b8000001515a820 */ /* 0x000fe20000400000 */
[----:B------:R-:W-:Y:S01]  /*59f0*/  @!P2 FMUL R23, R23, 16777216 ;  /* 0x4b8000001717a820 */ /* 0x000fe20000400000 */
[----:B------:R-:W-:Y:S01]  /*5a00*/  FADD R41, R41, R42 ;  /* 0x0000002a29297221 */ /* 0x000fe20000000000 */
[----:B------:R-:W-:Y:S01]  /*5a10*/  @P1 FMUL R27, R27, 0.25 ;  /* 0x3e8000001b1b1820 */ /* 0x000fe20000400000 */
[----:B------:R-:W-:Y:S01]  /*5a20*/  @!P2 FMUL R20, R20, 16777216 ;  /* 0x4b8000001414a820 */ /* 0x000fe20000400000 */
[----:B------:R-:W-:Y:S01]  /*5a30*/  @!P2 FMUL R22, R22, 16777216 ;  /* 0x4b8000001616a820 */ /* 0x000fe20000400000 */
[----:B------:R-:W-:Y:S01]  /*5a40*/  @!P2 FMUL R24, R24, 16777216 ;  /* 0x4b8000001818a820 */ /* 0x000fe20000400000 */
[----:B------:R-:W-:Y:S01]  /*5a50*/  @!P2 FMUL R26, R26, 16777216 ;  /* 0x4b8000001a1aa820 */ /* 0x000fe20000400000 */
[----:B------:R-:W-:Y:S01]  /*5a60*/  LOP3.LUT R0, R0, 0xff, RZ, 0xc0, !PT ;  /* 0x000000ff00007812 */ /* 0x000fe200078ec0ff */
[----:B------:R-:W-:Y:S01]  /*5a70*/  @P3 FFMA.FTZ R41, R44, R17, +INF ;  /* 0x7f8000002c293423 */ /* 0x000fe20000010011 */
[----:B0-----:R-:W-:-:S02]  /*5a80*/  IMAD R19, R19, R12, RZ ;  /* 0x0000000c13137224 */ /* 0x001fc400078e02ff */
[----:B------:R-:W-:Y:S01]  /*5a90*/  @P1 FMUL R31, R31, 0.25 ;  /* 0x3e8000001f1f1820 */ /* 0x000fe20000400000 */
[----:B------:R-:W-:Y:S01]  /*5aa0*/  @!P2 FMUL R29, R29, 16777216 ;  /* 0x4b8000001d1da820 */ /* 0x000fe20000400000 */
[----:B-1----:R-:W-:Y:S01]  /*5ab0*/  IADD3 R14, P3, P5, R13, UR5, R38 ;  /* 0x000000050d0e7c10 */ /* 0x002fe2000fd7e026 */
[----:B------:R-:W-:Y:S01]  /*5ac0*/  UIMAD.WIDE UR4, UR4, 0x2, URZ ;  /* 0x00000002040478a5 */ /* 0x000fe2000f8e02ff */
[C---:B------:R-:W-:Y:S01]  /*5ad0*/  FMUL R21, R43.reuse, R21 ;  /* 0x000000152b157220 */ /* 0x040fe20000400000 */
[----:B--2---:R-:W-:Y:S01]  /*5ae0*/  FMUL R6, R43, R23 ;  /* 0x000000172b067220 */ /* 0x004fe20000400000 */
[----:B------:R-:W-:-:S04]  /*5af0*/  IMAD.HI R4, R15, 0x2, RZ ;  /* 0x000000020f047827 */ /* 0x000fc800078e02ff */
[----:B------:R-:W-:Y:S01]  /*5b00*/  @!P2 FMUL R27, R27, 16777216 ;  /* 0x4b8000001b1ba820 */ /* 0x000fe20000400000 */
[C---:B------:R-:W-:Y:S01]  /*5b10*/  FMUL R20, R43.reuse, R20 ;  /* 0x000000142b147220 */ /* 0x040fe20000400000 */
[C---:B------:R-:W-:Y:S01]  /*5b20*/  FMUL R5, R43.reuse, R22 ;  /* 0x000000162b057220 */ /* 0x040fe20000400000 */
[C---:B------:R-:W-:Y:S01]  /*5b30*/  FMUL R7, R43.reuse, R24 ;  /* 0x000000182b077220 */ /* 0x040fe20000400000 */
[----:B------:R-:W-:Y:S01]  /*5b40*/  FMUL R26, R43, R26 ;  /* 0x0000001a2b1a7220 */ /* 0x000fe20000400000 */
[----:B------:R-:W-:Y:S01]  /*5b50*/  LEA R13, R0, UR11, 0x4 ;  /* 0x0000000b000d7c11 */ /* 0x000fe2000f8e20ff */
[----:B------:R-:W-:Y:S01]  /*5b60*/  BAR.SYNC.DEFER_BLOCKING 0x0 ;  /* 0x0000000000007b1d */ /* 0x000fe20000010000 */
[----:B------:R-:W-:Y:S01]  /*5b70*/  @P1 FMUL R28, R28, 0.25 ;  /* 0x3e8000001c1c1820 */ /* 0x000fe20000400000 */
[----:B------:R-:W-:Y:S01]  /*5b80*/  @!P2 FMUL R31, R31, 16777216 ;  /* 0x4b8000001f1fa820 */ /* 0x000fe20000400000 */
[----:B------:R-:W-:Y:S01]  /*5b90*/  FMUL R18, R43, R29 ;  /* 0x0000001d2b127220 */ /* 0x000fe20000400000 */
[----:B------:R-:W-:Y:S01]  /*5ba0*/  @P1 FMUL R33, R33, 0.25 ;  /* 0x3e80000021211820 */ /* 0x000fe20000400000 */
[----:B------:R-:W-:Y:S01]  /*5bb0*/  @P1 FMUL R35, R35, 0.25 ;  /* 0x3e80000023231820 */ /* 0x000fe20000400000 */
[----:B------:R-:W-:Y:S01]  /*5bc0*/  LEA R29, R12, R19, 0x1 ;  /* 0x000000130c1d7211 */ /* 0x000fe200078e08ff */
[C---:B------:R-:W-:Y:S01]  /*5bd0*/  FMUL R16, R43.reuse, R27 ;  /* 0x0000001b2b107220 */ /* 0x040fe20000400000 */
[----:B------:R-:W-:Y:S01]  /*5be0*/  F2FP.F16.F32.PACK_AB R24, R6, R21 ;  /* 0x000000150618723e */ /* 0x000fe200000000ff */
[----:B------:R-:W-:Y:S01]  /*5bf0*/  @!P2 FMUL R28, R28, 16777216 ;  /* 0x4b8000001c1ca820 */ /* 0x000fe20000400000 */
[----:B------:R-:W-:Y:S01]  /*5c00*/  FMUL R27, R43, R31 ;  /* 0x0000001f2b1b7220 */ /* 0x000fe20000400000 */
[----:B------:R-:W-:Y:S01]  /*5c10*/  IADD3.X R15, PT, PT, R4, UR5, R39, P3, P5 ;  /* 0x00000005040f7c10 */ /* 0x000fe20009fea427 */
[----:B------:R-:W-:Y:S01]  /*5c20*/  @!P2 FMUL R33, R33, 16777216 ;  /* 0x4b8000002121a820 */ /* 0x000fe20000400000 */
[----:B------:R-:W-:Y:S01]  /*5c30*/  F2FP.F16.F32.PACK_AB R20, R5, R20 ;  /* 0x000000140514723e */ /* 0x000fe200000000ff */
[----:B------:R-:W-:Y:S01]  /*5c40*/  @!P2 FMUL R35, R35, 16777216 ;  /* 0x4b8000002323a820 */ /* 0x000fe20000400000 */
[----:B------:R-:W-:Y:S01]  /*5c50*/  F2FP.F16.F32.PACK_AB R21, R26, R7 ;  /* 0x000000071a15723e */ /* 0x000fe200000000ff */
[----:B------:R-:W-:Y:S01]  /*5c60*/  @P1 FMUL R30, R30, 0.25 ;  /* 0x3e8000001e1e1820 */ /* 0x000fe20000400000 */
[----:B------:R-:W-:Y:S01]  /*5c70*/  LEA R31, R12, R29, 0x1 ;  /* 0x0000001d0c1f7211 */ /* 0x000fe200078e08ff */
[C---:B------:R-:W-:Y:S01]  /*5c80*/  FMUL R22, R43.reuse, R28 ;  /* 0x0000001c2b167220 */ /* 0x040fe20000400000 */
[----:B------:R-:W-:Y:S01]  /*5c90*/  @P1 FMUL R32, R32, 0.25 ;  /* 0x3e80000020201820 */ /* 0x000fe20000400000 */
[----:B------:R-:W-:Y:S01]  /*5ca0*/  @P1 FMUL R34, R34, 0.25 ;  /* 0x3e80000022221820 */ /* 0x000fe20000400000 */
[C---:B------:R-:W-:Y:S01]  /*5cb0*/  FMUL R28, R43.reuse, R33 ;  /* 0x000000212b1c7220 */ /* 0x040fe20000400000 */
[----:B------:R-:W-:Y:S01]  /*5cc0*/  FMUL R35, R43, R35 ;  /* 0x000000232b237220 */ /* 0x000fe20000400000 */
[----:B------:R-:W-:Y:S01]  /*5cd0*/  IMAD R33, R12, 0x2, R31 ;  /* 0x000000020c217824 */ /* 0x000fe200078e021f */
[----:B------:R-:W0:Y:S01]  /*5ce0*/  LDS.128 R8, [R13] ;  /* 0x000000000d087984 */ /* 0x000e220000000c00 */
[----:B------:R-:W-:Y:S01]  /*5cf0*/  @P1 FMUL R25, R25, 0.25 ;  /* 0x3e80000019191820 */ /* 0x000fe20000400000 */
[----:B------:R-:W-:Y:S01]  /*5d00*/  @!P2 FMUL R30, R30, 16777216 ;  /* 0x4b8000001e1ea820 */ /* 0x000fe20000400000 */
[----:B------:R-:W-:Y:S01]  /*5d10*/  @!P2 FMUL R32, R32, 16777216 ;  /* 0x4b8000002020a820 */ /* 0x000fe20000400000 */
[----:B------:R-:W-:Y:S01]  /*5d20*/  LDS.128 R4, [R13+0x1000] ;  /* 0x001000000d047984 */ /* 0x000fe20000000c00 */
[----:B------:R-:W-:Y:S01]  /*5d30*/  @!P2 FMUL R34, R34, 16777216 ;  /* 0x4b8000002222a820 */ /* 0x000fe20000400000 */
[----:B------:R-:W-:Y:S01]  /*5d40*/  F2FP.F16.F32.PACK_AB R26, R27, R18 ;  /* 0x000000121b1a723e */ /* 0x000fe200000000ff */
[----:B------:R-:W-:Y:S01]  /*5d50*/  @!P2 FMUL R25, R25, 16777216 ;  /* 0x4b8000001919a820 */ /* 0x000fe20000400000 */
[----:B------:R-:W-:Y:S01]  /*5d60*/  F2FP.F16.F32.PACK_AB R27, R35, R28 ;  /* 0x0000001c231b723e */ /* 0x000fe200000000ff */
[C---:B------:R-:W-:Y:S01]  /*5d70*/  FMUL R23, R43.reuse, R30 ;  /* 0x0000001e2b177220 */ /* 0x040fe20000400000 */
[C---:B------:R-:W-:Y:S01]  /*5d80*/  LEA R35, R12.reuse, R33, 0x1 ;  /* 0x000000210c237211 */ /* 0x040fe200078e08ff */
[----:B------:R-:W-:Y:S01]  /*5d90*/  FMUL R32, R43, R32 ;  /* 0x000000202b207220 */ /* 0x000fe20000400000 */
[----:B------:R-:W-:Y:S01]  /*5da0*/  FSEL R17, R41, -INF , P4 ;  /* 0xff80000029117808 */ /* 0x000fe20002000000 */
[C---:B------:R-:W-:Y:S01]  /*5db0*/  FMUL R41, R43.reuse, R34 ;  /* 0x000000222b297220 */ /* 0x040fe20000400000 */
[----:B------:R-:W-:Y:S01]  /*5dc0*/  LEA R39, R12, R35, 0x1 ;  /* 0x000000230c277211 */ /* 0x000fe200078e08ff */
[----:B------:R-:W-:Y:S01]  /*5dd0*/  FMUL R25, R43, R25 ;  /* 0x000000192b197220 */ /* 0x000fe20000400000 */
[----:B------:R-:W-:Y:S01]  /*5de0*/  F2FP.F16.F32.PACK_AB R22, R23, R22 ;  /* 0x000000161716723e */ /* 0x000fe200000000ff */
[----:B------:R-:W-:Y:S01]  /*5df0*/  FFMA R17, R17, 0.69314718246459960938, R40 ;  /* 0x3f31721811117823 */ /* 0x000fe20000000028 */
[----:B------:R-:W-:Y:S01]  /*5e00*/  BAR.SYNC.DEFER_BLOCKING 0x0 ;  /* 0x0000000000007b1d */ /* 0x000fe20000010000 */
[----:B------:R-:W-:-:S02]  /*5e10*/  F2FP.F16.F32.PACK_AB R23, R41, R32 ;  /* 0x000000202917723e */ /* 0x000fc400000000ff */
[----:B------:R-:W-:Y:S02]  /*5e20*/  LEA R41, R12, R39, 0x1 ;  /* 0x000000270c297211 */ /* 0x000fe400078e08ff */
[----:B------:R-:W-:Y:S01]  /*5e30*/  F2FP.F16.F32.PACK_AB R25, R16, R25 ;  /* 0x000000191019723e */ /* 0x000fe200000000ff */
[----:B------:R-:W1:Y:S01]  /*5e40*/  LDCU UR4, c[0x0][0x3ec] ;  /* 0x00007d80ff0477ac */ /* 0x000e620008000800 */
[-C--:B------:R-:W-:Y:S01]  /*5e50*/  LEA R18, P1, R19, R14.reuse, 0x1 ;  /* 0x0000000e13127211 */ /* 0x080fe200078208ff */
[----:B------:R-:W-:Y:S01]  /*5e60*/  IMAD R43, R12, 0x2, R41 ;  /* 0x000000020c2b7824 */ /* 0x000fe200078e0229 */
[-C--:B------:R-:W-:Y:S02]  /*5e70*/  LEA R28, P2, R29, R14.reuse, 0x1 ;  /* 0x0000000e1d1c7211 */ /* 0x080fe400078408ff */
[----:B------:R-:W-:Y:S02]  /*5e80*/  LEA.HI.X.SX32 R19, R19, R15, 0x1, P1 ;  /* 0x0000000f13137211 */ /* 0x000fe400008f0eff */
[----:B------:R-:W-:-:S02]  /*5e90*/  LEA R30, P1, R31, R14, 0x1 ;  /* 0x0000000e1f1e7211 */ /* 0x000fc400078208ff */
[----:B------:R-:W-:Y:S02]  /*5ea0*/  LEA R45, R12, R43, 0x1 ;  /* 0x0000002b0c2d7211 */ /* 0x000fe400078e08ff */
[-C--:B------:R-:W-:Y:S02]  /*5eb0*/  LEA.HI.X.SX32 R31, R31, R15.reuse, 0x1, P1 ;  /* 0x0000000f1f1f7211 */ /* 0x080fe400008f0eff */
[----:B------:R-:W-:Y:S02]  /*5ec0*/  LEA.HI.X.SX32 R29, R29, R15, 0x1, P2 ;  /* 0x0000000f1d1d7211 */ /* 0x000fe400010f0eff */
[----:B0-----:R-:W-:Y:S01]  /*5ed0*/  PRMT R16, R8, 0x7632, R16 ;  /* 0x0000763208107816 */ /* 0x001fe20000000010 */
[----:B------:R0:W-:Y:S01]  /*5ee0*/  STS.128 [R37], R20 ;  /* 0x0000001425007388 */ /* 0x0001e20000000c00 */
[----:B-1----:R-:W-:-:S03]  /*5ef0*/  UIMAD UR4, UR10, UR4, URZ ;  /* 0x000000040a0472a4 */ /* 0x002fc6000f8e02ff */
[----:B------:R1:W-:Y:S01]  /*5f00*/  STS.128 [R37+0x800], R24 ;  /* 0x0008001825007388 */ /* 0x0003e20000000c00 */
[----:B------:R-:W-:Y:S02]  /*5f10*/  USHF.L.U32 UR6, UR4, 0x2, URZ ;  /* 0x0000000204067899 */ /* 0x000fe400080006ff */
[----:B------:R-:W-:Y:S01]  /*5f20*/  UIMAD.WIDE UR4, UR4, 0x4, URZ ;  /* 0x00000004040478a5 */ /* 0x000fe2000f8e02ff */
[----:B------:R-:W-:Y:S01]  /*5f30*/  BAR.SYNC.DEFER_BLOCKING 0x0 ;  /* 0x0000000000007b1d */ /* 0x000fe20000010000 */
[C---:B0-----:R-:W-:Y:S02]  /*5f40*/  LEA R20, P1, R33.reuse, R14, 0x1 ;  /* 0x0000000e21147211 */ /* 0x041fe400078208ff */
[C---:B-1----:R-:W-:Y:S02]  /*5f50*/  LEA R27, R12.reuse, R45, 0x1 ;  /* 0x0000002d0c1b7211 */ /* 0x042fe400078e08ff */
[----:B------:R-:W-:Y:S02]  /*5f60*/  LEA.HI.X.SX32 R21, R33, R15, 0x1, P1 ;  /* 0x0000000f21157211 */ /* 0x000fe400008f0eff */
[----:B------:R-:W-:-:S02]  /*5f70*/  LEA R33, R12, R27, 0x1 ;  /* 0x0000001b0c217211 */ /* 0x000fc400078e08ff */
[CC--:B------:R-:W-:Y:S02]  /*5f80*/  LEA R22, P1, R35.reuse, R14.reuse, 0x1 ;  /* 0x0000000e23167211 */ /* 0x0c0fe400078208ff */
[C---:B------:R-:W-:Y:S02]  /*5f90*/  LEA R37, R12.reuse, R33, 0x1 ;  /* 0x000000210c257211 */ /* 0x040fe400078e08ff */
[-C--:B------:R-:W-:Y:S02]  /*5fa0*/  LEA.HI.X.SX32 R23, R35, R15.reuse, 0x1, P1 ;  /* 0x0000000f23177211 */ /* 0x080fe400008f0eff */
[C---:B------:R-:W-:Y:S01]  /*5fb0*/  LEA R24, P1, R39.reuse, R14, 0x1 ;  /* 0x0000000e27187211 */ /* 0x040fe200078208ff */
[----:B------:R-:W-:Y:S01]  /*5fc0*/  IMAD R35, R12, 0x2, R37 ;  /* 0x000000020c237824 */ /* 0x000fe200078e0225 */
[----:B------:R0:W-:Y:S02]  /*5fd0*/  STG.E.U16 desc[UR32][R18.64], R8 ;  /* 0x0000000812007986 */ /* 0x0001e4000c101520 */
[----:B------:R-:W-:-:S02]  /*5fe0*/  LEA.HI.X.SX32 R25, R39, R15, 0x1, P1 ;  /* 0x0000000f27197211 */ /* 0x000fc400008f0eff */
[----:B------:R-:W-:Y:S01]  /*5ff0*/  LEA R39, R12, R35, 0x1 ;  /* 0x000000230c277211 */ /* 0x000fe200078e08ff */
[----:B------:R1:W-:Y:S04]  /*6000*/  STG.E.U16 desc[UR32][R28.64], R16 ;  /* 0x000000101c007986 */ /* 0x0003e8000c101520 */
[----:B------:R2:W-:Y:S01]  /*6010*/  STG.E.U16 desc[UR32][R30.64], R9 ;  /* 0x000000091e007986 */ /* 0x0005e2000c101520 */
[----:B0-----:R-:W-:Y:S02]  /*6020*/  PRMT R18, R9, 0x7632, R18 ;  /* 0x0000763209127816 */ /* 0x001fe40000000012 */
[----:B-1----:R-:W-:-:S03]  /*6030*/  LEA R28, P1, R41, R14, 0x1 ;  /* 0x0000000e291c7211 */ /* 0x002fc600078208ff */
[----:B------:R0:W-:Y:S01]  /*6040*/  STG.E.U16 desc[UR32][R20.64], R18 ;  /* 0x0000001214007986 */ /* 0x0001e2000c101520 */
[----:B------:R-:W-:Y:S02]  /*6050*/  PRMT R16, R11, 0x7632, R16 ;  /* 0x000076320b107816 */ /* 0x000fe40000000010 */
[----:B--2---:R-:W-:Y:S01]  /*6060*/  LEA R31, R12, R39, 0x1 ;  /* 0x000000270c1f7211 */ /* 0x004fe200078e08ff */
[----:B------:R1:W-:Y:S01]  /*6070*/  STG.E.U16 desc[UR32][R22.64], R10 ;  /* 0x0000000a16007986 */ /* 0x0003e2000c101520 */
[----:B------:R-:W-:Y:S02]  /*6080*/  PRMT R9, R10, 0x7632, R9 ;  /* 0x000076320a097816 */ /* 0x000fe40000000009 */
[----:B------:R-:W-:Y:S02]  /*6090*/  LEA.HI.X.SX32 R29, R41, R15, 0x1, P1 ;  /* 0x0000000f291d7211 */ /* 0x000fe400008f0eff */
[----:B------:R-:W-:Y:S01]  /*60a0*/  LEA R8, P1, R43, R14, 0x1 ;  /* 0x0000000e2b087211 */ /* 0x000fe200078208ff */
[----:B------:R2:W-:Y:S01]  /*60b0*/  STG.E.U16 desc[UR32][R24.64], R9 ;  /* 0x0000000918007986 */ /* 0x0005e2000c101520 */
[----:B------:R-:W-:-:S02]  /*60c0*/  LEA R41, R12, R31, 0x1 ;  /* 0x0000001f0c297211 */ /* 0x000fc400078e08ff */
[-C--:B0-----:R-:W-:Y:S01]  /*60d0*/  LEA R20, P2, R27, R14.reuse, 0x1 ;  /* 0x0000000e1b147211 */ /* 0x081fe200078408ff */
[----:B------:R0:W-:Y:S01]  /*60e0*/  STG.E.U16 desc[UR32][R28.64], R11 ;  /* 0x0000000b1c007986 */ /* 0x0001e2000c101520 */
[----:B-1----:R-:W-:Y:S02]  /*60f0*/  LEA R22, P3, R35, R14, 0x1 ;  /* 0x0000000e23167211 */ /* 0x002fe400078608ff */
[-C--:B------:R-:W-:Y:S02]  /*6100*/  LEA.HI.X.SX32 R21, R27, R15.reuse, 0x1, P2 ;  /* 0x0000000f1b157211 */ /* 0x080fe400010f0eff */
[-C--:B------:R-:W-:Y:S02]  /*6110*/  LEA.HI.X.SX32 R23, R35, R15.reuse, 0x1, P3 ;  /* 0x0000000f23177211 */ /* 0x080fe400018f0eff */
[----:B--2---:R-:W-:Y:S02]  /*6120*/  LEA.HI.X.SX32 R9, R43, R15, 0x1, P1 ;  /* 0x0000000f2b097211 */ /* 0x004fe400008f0eff */
[----:B------:R-:W-:-:S02]  /*6130*/  LEA R43, R12, R41, 0x1 ;  /* 0x000000290c2b7211 */ /* 0x000fc400078e08ff */
[-C--:B------:R-:W-:Y:S01]  /*6140*/  LEA R18, P1, R45, R14.reuse, 0x1 ;  /* 0x0000000e2d127211 */ /* 0x080fe200078208ff */
[----:B------:R-:W-:Y:S01]  /*6150*/  STG.E.U16 desc[UR32][R8.64], R16 ;  /* 0x0000001008007986 */ /* 0x000fe2000c101520 */
[-C--:B------:R-:W-:Y:S01]  /*6160*/  LEA R24, P2, R37, R14.reuse, 0x1 ;  /* 0x0000000e25187211 */ /* 0x080fe200078408ff */
[C---:B------:R-:W-:Y:S01]  /*6170*/  IMAD R47, R12.reuse, 0x2, R43 ;  /* 0x000000020c2f7824 */ /* 0x040fe200078e022b */
[-C--:B------:R-:W-:Y:S01]  /*6180*/  LEA.HI.X.SX32 R19, R45, R15.reuse, 0x1, P1 ;  /* 0x0000000f2d137211 */ /* 0x080fe200008f0eff */
[----:B------:R-:W1:Y:S01]  /*6190*/  LDS.128 R8, [R13] ;  /* 0x000000000d087984 */ /* 0x000e620000000c00 */
[----:B------:R-:W-:Y:S02]  /*61a0*/  LEA.HI.X.SX32 R25, R37, R15, 0x1, P2 ;  /* 0x0000000f25197211 */ /* 0x000fe400010f0eff */
[----:B------:R-:W-:Y:S02]  /*61b0*/  LEA R49, R12, R47, 0x1 ;  /* 0x0000002f0c317211 */ /* 0x000fe400078e08ff */
[----:B------:R-:W-:-:S02]  /*61c0*/  LEA R26, P1, R33, R14, 0x1 ;  /* 0x0000000e211a7211 */ /* 0x000fc400078208ff */
[C---:B------:R-:W-:Y:S02]  /*61d0*/  LEA R45, R12.reuse, R49, 0x1 ;  /* 0x000000310c2d7211 */ /* 0x040fe400078e08ff */
[-C--:B------:R-:W-:Y:S02]  /*61e0*/  LEA R32, P3, R41, R14.reuse, 0x1 ;  /* 0x0000000e29207211 */ /* 0x080fe400078608ff */
[C---:B------:R-:W-:Y:S02]  /*61f0*/  LEA R51, R12.reuse, R45, 0x1 ;  /* 0x0000002d0c337211 */ /* 0x040fe400078e08ff */
[----:B------:R-:W-:Y:S02]  /*6200*/  LEA.HI.X.SX32 R27, R33, R15, 0x1, P1 ;  /* 0x0000000f211b7211 */ /* 0x000fe400008f0eff */
[----:B------:R-:W-:Y:S02]  /*6210*/  LEA R37, R12, R51, 0x1 ;  /* 0x000000330c257211 */ /* 0x000fe400078e08ff */
[----:B------:R-:W-:-:S02]  /*6220*/  LEA R30, P2, R31, R14, 0x1 ;  /* 0x0000000e1f1e7211 */ /* 0x000fc400078408ff */
[----:B------:R-:W-:Y:S01]  /*6230*/  LEA.HI.X.SX32 R33, R41, R15, 0x1, P3 ;  /* 0x0000000f29217211 */ /* 0x000fe200018f0eff */
[C---:B------:R-:W-:Y:S01]  /*6240*/  IMAD R53, R12.reuse, 0x2, R37 ;  /* 0x000000020c357824 */ /* 0x040fe200078e0225 */
[-C--:B------:R-:W-:Y:S02]  /*6250*/  LEA R40, P3, R49, R14.reuse, 0x1 ;  /* 0x0000000e31287211 */ /* 0x080fe400078608ff */
[----:B0-----:R-:W-:Y:S02]  /*6260*/  LEA R28, P1, R39, R14, 0x1 ;  /* 0x0000000e271c7211 */ /* 0x001fe400078208ff */
[C---:B------:R-:W-:Y:S02]  /*6270*/  LEA R55, R12.reuse, R53, 0x1 ;  /* 0x000000350c377211 */ /* 0x040fe400078e08ff */
[----:B------:R-:W-:Y:S02]  /*6280*/  LEA.HI.X.SX32 R31, R31, R15, 0x1, P2 ;  /* 0x0000000f1f1f7211 */ /* 0x000fe400010f0eff */
[----:B------:R-:W-:-:S02]  /*6290*/  LEA R57, R12, R55, 0x1 ;  /* 0x000000370c397211 */ /* 0x000fc400078e08ff */
[-C--:B------:R-:W-:Y:S02]  /*62a0*/  LEA R38, P2, R47, R14.reuse, 0x1 ;  /* 0x0000000e2f267211 */ /* 0x080fe400078408ff */
[C---:B------:R-:W-:Y:S02]  /*62b0*/  LEA R59, R12.reuse, R57, 0x1 ;  /* 0x000000390c3b7211 */ /* 0x040fe400078e08ff */
[----:B------:R-:W-:Y:S02]  /*62c0*/  LEA.HI.X.SX32 R41, R49, R15, 0x1, P3 ;  /* 0x0000000f31297211 */ /* 0x000fe400018f0eff */
[----:B------:R-:W-:Y:S02]  /*62d0*/  LEA R46, P3, R37, R14, 0x1 ;  /* 0x0000000e252e7211 */ /* 0x000fe400078608ff */
[----:B------:R-:W-:Y:S01]  /*62e0*/  LEA R61, R12, R59, 0x1 ;  /* 0x0000003b0c3d7211 */ /* 0x000fe200078e08ff */
[----:B-1----:R0:W-:Y:S01]  /*62f0*/  STG.E.U16 desc[UR32][R18.64], R8 ;  /* 0x0000000812007986 */ /* 0x0021e2000c101520 */
[----:B------:R-:W-:-:S02]  /*6300*/  LEA.HI.X.SX32 R29, R39, R15, 0x1, P1 ;  /* 0x0000000f271d7211 */ /* 0x000fc400008f0eff */
[-C--:B------:R-:W-:Y:S02]  /*6310*/  LEA R34, P1, R43, R14.reuse, 0x1 ;  /* 0x0000000e2b227211 */ /* 0x080fe400078208ff */
[-C--:B------:R-:W-:Y:S02]  /*6320*/  LEA.HI.X.SX32 R39, R47, R15.reuse, 0x1, P2 ;  /* 0x0000000f2f277211 */ /* 0x080fe400010f0eff */
[-C--:B------:R-:W-:Y:S01]  /*6330*/  LEA.HI.X.SX32 R47, R37, R15.reuse, 0x1, P3 ;  /* 0x0000000f252f7211 */ /* 0x080fe200018f0eff */
[----:B------:R-:W-:Y:S01]  /*6340*/  IMAD R37, R12, 0x2, R61 ;  /* 0x000000020c257824 */ /* 0x000fe200078e023d */
[----:B------:R-:W-:Y:S02]  /*6350*/  LEA.HI.X.SX32 R35, R43, R15, 0x1, P1 ;  /* 0x0000000f2b237211 */ /* 0x000fe400008f0eff */
[-C--:B------:R-:W-:Y:S02]  /*6360*/  LEA R42, P1, R45, R14.reuse, 0x1 ;  /* 0x0000000e2d2a7211 */ /* 0x080fe400078208ff */
[----:B------:R-:W-:-:S02]  /*6370*/  LEA R44, P2, R51, R14, 0x1 ;  /* 0x0000000e332c7211 */ /* 0x000fc400078408ff */
[C---:B------:R-:W-:Y:S02]  /*6380*/  LEA R63, R12.reuse, R37, 0x1 ;  /* 0x000000250c3f7211 */ /* 0x040fe400078e08ff */
[-C--:B------:R-:W-:Y:S02]  /*6390*/  LEA.HI.X.SX32 R43, R45, R15.reuse, 0x1, P1 ;  /* 0x0000000f2d2b7211 */ /* 0x080fe400008f0eff */
[----:B------:R-:W-:Y:S02]  /*63a0*/  LEA.HI.X.SX32 R45, R51, R15, 0x1, P2 ;  /* 0x0000000f332d7211 */ /* 0x000fe400010f0eff */
[-C--:B------:R-:W-:Y:S02]  /*63b0*/  LEA R48, P1, R53, R14.reuse, 0x1 ;  /* 0x0000000e35307211 */ /* 0x080fe400078208ff */
[----:B------:R-:W-:Y:S02]  /*63c0*/  LEA R50, P2, R55, R14, 0x1 ;  /* 0x0000000e37327211 */ /* 0x000fe400078408ff */
[----:B------:R-:W-:-:S02]  /*63d0*/  LEA R65, R12, R63, 0x1 ;  /* 0x0000003f0c417211 */ /* 0x000fc400078e08ff */
[-C--:B------:R-:W-:Y:S02]  /*63e0*/  LEA R52, P3, R57, R14.reuse, 0x1 ;  /* 0x0000000e39347211 */ /* 0x080fe400078608ff */
[-C--:B------:R-:W-:Y:S02]  /*63f0*/  LEA.HI.X.SX32 R49, R53, R15.reuse, 0x1, P1 ;  /* 0x0000000f35317211 */ /* 0x080fe400008f0eff */
[----:B------:R-:W-:Y:S02]  /*6400*/  LEA.HI.X.SX32 R51, R55, R15, 0x1, P2 ;  /* 0x0000000f37337211 */ /* 0x000fe400010f0eff */
[----:B------:R-:W-:Y:S02]  /*6410*/  LEA R54, P1, R59, R14, 0x1 ;  /* 0x0000000e3b367211 */ /* 0x000fe400078208ff */
[----:B------:R-:W-:Y:S02]  /*6420*/  LEA R67, R12, R65, 0x1 ;  /* 0x000000410c437211 */ /* 0x000fe400078e08ff */
[----:B------:R-:W-:-:S02]  /*6430*/  LEA.HI.X.SX32 R53, R57, R15, 0x1, P3 ;  /* 0x0000000f39357211 */ /* 0x000fc400018f0eff */
[-C--:B------:R-:W-:Y:S02]  /*6440*/  LEA R56, P2, R61, R14.reuse, 0x1 ;  /* 0x0000000e3d387211 */ /* 0x080fe400078408ff */
[-C--:B------:R-:W-:Y:S02]  /*6450*/  LEA R58, P3, R37, R14.reuse, 0x1 ;  /* 0x0000000e253a7211 */ /* 0x080fe400078608ff */
[----:B------:R-:W-:Y:S02]  /*6460*/  LEA.HI.X.SX32 R55, R59, R15, 0x1, P1 ;  /* 0x0000000f3b377211 */ /* 0x000fe400008f0eff */
[----:B------:R-:W-:Y:S02]  /*6470*/  LEA R12, R12, R67, 0x1 ;  /* 0x000000430c0c7211 */ /* 0x000fe400078e08ff */
[----:B------:R-:W-:Y:S02]  /*6480*/  LEA.HI.X.SX32 R57, R61, R15, 0x1, P2 ;  /* 0x0000000f3d397211 */ /* 0x000fe400010f0eff */
[----:B------:R-:W-:-:S02]  /*6490*/  LEA R60, P1, R63, R14, 0x1 ;  /* 0x0000000e3f3c7211 */ /* 0x000fc400078208ff */
[-C--:B------:R-:W-:Y:S02]  /*64a0*/  LEA.HI.X.SX32 R59, R37, R15.reuse, 0x1, P3 ;  /* 0x0000000f253b7211 */ /* 0x080fe400018f0eff */
[-C--:B------:R-:W-:Y:S02]  /*64b0*/  LEA R62, P2, R65, R14.reuse, 0x1 ;  /* 0x0000000e413e7211 */ /* 0x080fe400078408ff */
[-C--:B------:R-:W-:Y:S02]  /*64c0*/  LEA R64, P3, R67, R14.reuse, 0x1 ;  /* 0x0000000e43407211 */ /* 0x080fe400078608ff */
[----:B------:R-:W-:Y:S02]  /*64d0*/  LEA R66, P4, R12, R14, 0x1 ;  /* 0x0000000e0c427211 */ /* 0x000fe400078808ff */
[-C--:B------:R-:W-:Y:S02]  /*64e0*/  LEA.HI.X.SX32 R61, R63, R15.reuse, 0x1, P1 ;  /* 0x0000000f3f3d7211 */ /* 0x080fe400008f0eff */
[----:B------:R-:W-:-:S02]  /*64f0*/  LEA.HI.X.SX32 R63, R65, R15, 0x1, P2 ;  /* 0x0000000f413f7211 */ /* 0x000fc400010f0eff */
[-C--:B------:R-:W-:Y:S02]  /*6500*/  LEA.HI.X.SX32 R65, R67, R15.reuse, 0x1, P3 ;  /* 0x0000000f43417211 */ /* 0x080fe400018f0eff */
[----:B------:R-:W-:Y:S02]  /*6510*/  LEA.HI.X.SX32 R67, R12, R15, 0x1, P4 ;  /* 0x0000000f0c437211 */ /* 0x000fe400020f0eff */
[----:B------:R-:W1:Y:S01]  /*6520*/  LDS.128 R12, [R13+0x1000] ;  /* 0x001000000d0c7984 */ /* 0x000e620000000c00 */
[----:B------:R-:W-:Y:S02]  /*6530*/  PRMT R16, R8, 0x7632, R16 ;  /* 0x0000763208107816 */ /* 0x000fe40000000010 */
[----:B0-----:R-:W-:Y:S02]  /*6540*/  PRMT R19, R9, 0x7632, R19 ;  /* 0x0000763209137816 */ /* 0x001fe40000000013 */
[----:B------:R-:W-:Y:S01]  /*6550*/  PRMT R8, R4, 0x7632, R8 ;  /* 0x0000763204087816 */ /* 0x000fe20000000008 */
[----:B------:R0:W-:Y:S01]  /*6560*/  STG.E.U16 desc[UR32][R20.64], R16 ;  /* 0x0000001014007986 */ /* 0x0001e2000c101520 */
[----:B------:R-:W-:Y:S01]  /*6570*/  ISETP.GE.U32.AND P1, PT, R0, 0x80, PT ;  /* 0x000000800000780c */ /* 0x000fe20003f26070 */
[----:B------:R-:W-:-:S02]  /*6580*/  IMAD.HI R0, R3, 0x4, RZ ;  /* 0x0000000403007827 */ /* 0x000fc400078e02ff */
[----:B------:R2:W-:Y:S04]  /*6590*/  STG.E.U16 desc[UR32][R26.64], R9 ;  /* 0x000000091a007986 */ /* 0x0005e8000c101520 */
[----:B------:R3:W-:Y:S01]  /*65a0*/  STG.E.U16 desc[UR32][R24.64], R19 ;  /* 0x0000001318007986 */ /* 0x0007e2000c101520 */
[----:B0-----:R-:W-:-:S03]  /*65b0*/  PRMT R21, R10, 0x7632, R21 ;  /* 0x000076320a157816 */ /* 0x001fc60000000015 */
[----:B------:R0:W-:Y:S01]  /*65c0*/  STG.E.U16 desc[UR32][R22.64], R10 ;  /* 0x0000000a16007986 */ /* 0x0001e2000c101520 */
[----:B------:R-:W-:Y:S02]  /*65d0*/  PRMT R16, R5, 0x7632, R16 ;  /* 0x0000763205107816 */ /* 0x000fe40000000010 */
[----:B--2---:R-:W-:Y:S01]  /*65e0*/  PRMT R9, R6, 0x7632, R9 ;  /* 0x0000763206097816 */ /* 0x004fe20000000009 */
[----:B------:R2:W-:Y:S01]  /*65f0*/  STG.E.U16 desc[UR32][R28.64], R21 ;  /* 0x000000151c007986 */ /* 0x0005e2000c101520 */
[----:B---3--:R-:W-:-:S03]  /*6600*/  PRMT R25, R7, 0x7632, R25 ;  /* 0x0000763207197816 */ /* 0x008fc60000000019 */
[----:B------:R3:W-:Y:S01]  /*6610*/  STG.E.U16 desc[UR32][R30.64], R11 ;  /* 0x0000000b1e007986 */ /* 0x0007e2000c101520 */
[----:B0-----:R-:W-:-:S05]  /*6620*/  PRMT R23, R11, 0x7632, R23 ;  /* 0x000076320b177816 */ /* 0x001fca0000000017 */
[----:B------:R0:W-:Y:S04]  /*6630*/  STG.E.U16 desc[UR32][R32.64], R23 ;  /* 0x0000001720007986 */ /* 0x0001e8000c101520 */
[----:B------:R-:W-:Y:S01]  /*6640*/  STG.E.U16 desc[UR32][R34.64], R4 ;  /* 0x0000000422007986 */ /* 0x000fe2000c101520 */
[----:B-1----:R-:W-:Y:S02]  /*6650*/  PRMT R27, R12, 0x7632, R27 ;  /* 0x000076320c1b7816 */ /* 0x002fe4000000001b */
[----:B--2---:R-:W-:Y:S01]  /*6660*/  PRMT R29, R13, 0x7632, R29 ;  /* 0x000076320d1d7816 */ /* 0x004fe2000000001d */
[----:B------:R-:W-:Y:S01]  /*6670*/  STG.E.U16 desc[UR32][R38.64], R8 ;  /* 0x0000000826007986 */ /* 0x000fe2000c101520 */
[----:B---3--:R-:W-:-:S03]  /*6680*/  PRMT R31, R14, 0x7632, R31 ;  /* 0x000076320e1f7816 */ /* 0x008fc6000000001f */
[----:B------:R1:W-:Y:S01]  /*6690*/  STG.E.U16 desc[UR32][R40.64], R5 ;  /* 0x0000000528007986 */ /* 0x0003e2000c101520 */
[----:B0-----:R-:W-:-:S03]  /*66a0*/  PRMT R33, R15, 0x7632, R33 ;  /* 0x000076320f217816 */ /* 0x001fc60000000021 */
[----:B------:R-:W-:Y:S04]  /*66b0*/  STG.E.U16 desc[UR32][R42.64], R16 ;  /* 0x000000102a007986 */ /* 0x000fe8000c101520 */
[----:B------:R-:W-:Y:S04]  /*66c0*/  STG.E.U16 desc[UR32][R44.64], R6 ;  /* 0x000000062c007986 */ /* 0x000fe8000c101520 */
[----:B------:R0:W-:Y:S01]  /*66d0*/  STG.E.U16 desc[UR32][R46.64], R9 ;  /* 0x000000092e007986 */ /* 0x0001e2000c101520 */
[----:B-1----:R-:W-:-:S03]  /*66e0*/  IMAD.SHL.U32 R5, R3, 0x4, RZ ;  /* 0x0000000403057824 */ /* 0x002fc600078e00ff */
[----:B------:R-:W-:Y:S04]  /*66f0*/  STG.E.U16 desc[UR32][R48.64], R7 ;  /* 0x0000000730007986 */ /* 0x000fe8000c101520 */
[----:B------:R-:W-:Y:S04]  /*6700*/  STG.E.U16 desc[UR32][R50.64], R25 ;  /* 0x0000001932007986 */ /* 0x000fe8000c101520 */
[----:B------:R-:W-:Y:S01]  /*6710*/  STG.E.U16 desc[UR32][R52.64], R12 ;  /* 0x0000000c34007986 */ /* 0x000fe2000c101520 */
[----:B0-----:R-:W0:Y:S03]  /*6720*/  LDC.64 R8, c[0x0][0x3a0] ;  /* 0x0000e800ff087b82 */ /* 0x001e260000000a00 */
[----:B------:R-:W-:Y:S04]  /*6730*/  STG.E.U16 desc[UR32][R54.64], R27 ;  /* 0x0000001b36007986 */ /* 0x000fe8000c101520 */
[----:B------:R-:W-:Y:S04]  /*6740*/  STG.E.U16 desc[UR32][R56.64], R13 ;  /* 0x0000000d38007986 */ /* 0x000fe8000c101520 */
[----:B------:R-:W-:Y:S04]  /*6750*/  STG.E.U16 desc[UR32][R58.64], R29 ;  /* 0x0000001d3a007986 */ /* 0x000fe8000c101520 */
[----:B------:R-:W-:Y:S04]  /*6760*/  STG.E.U16 desc[UR32][R60.64], R14 ;  /* 0x0000000e3c007986 */ /* 0x000fe8000c101520 */
[----:B------:R-:W-:Y:S04]  /*6770*/  STG.E.U16 desc[UR32][R62.64], R31 ;  /* 0x0000001f3e007986 */ /* 0x000fe8000c101520 */
[----:B------:R-:W-:Y:S04]  /*6780*/  STG.E.U16 desc[UR32][R64.64], R15 ;  /* 0x0000000f40007986 */ /* 0x000fe8000c101520 */
[----:B------:R-:W-:Y:S01]  /*6790*/  STG.E.U16 desc[UR32][R66.64], R33 ;  /* 0x0000002142007986 */ /* 0x000fe2000c101520 */
[----:B------:R-:W-:Y:S06]  /*67a0*/  BAR.SYNC.DEFER_BLOCKING 0x0 ;  /* 0x0000000000007b1d */ /* 0x000fec0000010000 */
[----:B------:R0:W-:Y:S02]  /*67b0*/  STSM.16.M88 [R2], R17 ;  /* 0x0000001102007844 */ /* 0x0001e40000000000 */
[----:B------:R-:W-:Y:S01]  /*67c0*/  BAR.SYNC.DEFER_BLOCKING 0x0 ;  /* 0x0000000000007b1d */ /* 0x000fe20000010000 */
[----:B0-----:R-:W-:-:S04]  /*67d0*/  IADD3 R2, P2, P3, R5, UR6, R8 ;  /* 0x0000000605027c10 */ /* 0x001fc8000fb5e008 */
[----:B------:R-:W-:Y:S01]  /*67e0*/  IADD3.X R3, PT, PT, R0, UR5, R9, P2, P3 ;  /* 0x0000000500037c10 */ /* 0x000fe200097e6409 */
[----:B------:R-:W0:Y:S04]  /*67f0*/  LDSM.16.M88 R7, [R36+UR11] ;  /* 0x0000000b2407783b */ /* 0x000e280008000000 */
[----:B0-----:R0:W-:Y:S01]  /*6800*/  @!P1 STG.E desc[UR32][R2.64], R7 ;  /* 0x0000000702009986 */ /* 0x0011e2000c101920 */
[----:B------:R-:W-:Y:S06]  /*6810*/  BAR.SYNC.DEFER_BLOCKING 0x0 ;  /* 0x0000000000007b1d */ /* 0x000fec0000010000 */
[----:B------:R-:W-:Y:S05]  /*6820*/  @P0 BRA `(.L_x_20) ;  /* 0x0000000000a00947 */ /* 0x000fea0003800000 */
[----:B------:R-:W1:Y:S01]  /*6830*/  S2UR UR5, SR_CgaCtaId ;  /* 0x00000000000579c3 */ /* 0x000e620000008800 */
[----:B------:R-:W-:Y:S01]  /*6840*/  NOP ;  /* 0x0000000000007918 */ /* 0x000fe20000000000 */
[----:B------:R-:W-:Y:S01]  /*6850*/  UMOV UR4, 0x50 ;  /* 0x0000005000047882 */ /* 0x000fe20000000000 */
[----:B------:R-:W-:Y:S02]  /*6860*/  MOV R0, UR12 ;  /* 0x0000000c00007c02 */ /* 0x000fe40008000f00 */
[----:B0-----:R-:W-:Y:S02]  /*6870*/  MOV R3, 0xff ;  /* 0x000000ff00037802 */ /* 0x001fe40000000f00 */
[----:B------:R-:W-:Y:S02]  /*6880*/  LOP3.LUT R0, R0, 0xffff, RZ, 0xc0, !PT ;  /* 0x0000ffff00007812 */ /* 0x000fe400078ec0ff */
[----:B------:R-:W-:Y:S02]  /*6890*/  MOV R7, 0x1 ;  /* 0x0000000100077802 */ /* 0x000fe40000000f00 */
[----:B------:R-:W-:-:S04]  /*68a0*/  SHF.R.U32.HI R0, RZ, 0x5, R0 ;  /* 0x00000005ff007819 */ /* 0x000fc80000011600 */
[----:B------:R-:W-:Y:S02]  /*68b0*/  IADD3 R2, PT, PT, R0, 0x10, RZ ;  /* 0x0000001000027810 */ /* 0x000fe40007ffe0ff */
[----:B------:R-:W-:Y:S01]  /*68c0*/  SHF.L.U32 R0, R3, R0, RZ ;  /* 0x0000000003007219 */ /* 0x000fe200000006ff */
[----:B-1----:R-:W-:Y:S01]  /*68d0*/  ULEA UR6, UR5, UR4, 0x18 ;  /* 0x0000000405067291 */ /* 0x002fe2000f8ec0ff */
[----:B------:R-:W-:-:S04]  /*68e0*/  SHF.L.U32 R3, R7, R2, RZ ;  /* 0x0000000207037219 */ /* 0x000fc800000006ff */
[----:B------:R-:W-:-:S04]  /*68f0*/  LOP3.LUT R0, R3, R0, RZ, 0xfc, !PT ;  /* 0x0000000003007212 */ /* 0x000fc800078efcff */
[----:B------:R-:W0:Y:S01]  /*6900*/  LDS R5, [UR6] ;  /* 0x00000006ff057984 */ /* 0x000e220008000800 */
[C---:B------:R-:W-:Y:S02]  /*6910*/  LOP3.LUT R2, R0.reuse, 0xffff, RZ, 0xc0, !PT ;  /* 0x0000ffff00027812 */ /* 0x040fe400078ec0ff */
[----:B0-----:R-:W-:-:S04]  /*6920*/  LOP3.LUT R3, R0, 0xffff, R5, 0x80, !PT ;  /* 0x0000ffff00037812 */ /* 0x001fc800078e8005 */
[----:B------:R-:W-:-:S13]  /*6930*/  ISETP.NE.AND P0, PT, R3, R2, PT ;  /* 0x000000020300720c */ /* 0x000fda0003f05270 */
[----:B------:R-:W-:Y:S05]  /*6940*/  @P0 BRA `(.L_x_21) ;  /* 0x0000000000500947 */ /* 0x000fea0003800000 */
[----:B------:R-:W-:Y:S02]  /*6950*/  SHF.R.U32.HI R5, RZ, 0x10, R5 ;  /* 0x00000010ff057819 */ /* 0x000fe40000011605 */
[----:B------:R-:W-:-:S04]  /*6960*/  SHF.R.U32.HI R2, RZ, 0x10, R0 ;  /* 0x00000010ff027819 */ /* 0x000fc80000011600 */
[----:B------:R-:W-:-:S04]  /*6970*/  LOP3.LUT R5, R5, R2, RZ, 0xc0, !PT ;  /* 0x0000000205057212 */ /* 0x000fc800078ec0ff */
[----:B------:R-:W-:-:S13]  /*6980*/  ISETP.NE.AND P0, PT, R5, R2, PT ;  /* 0x000000020500720c */ /* 0x000fda0003f05270 */
[----:B------:R-:W-:Y:S05]  /*6990*/  @P0 BRA `(.L_x_22) ;  /* 0x0000000000300947 */ /* 0x000fea0003800000 */
[----:B------:R-:W-:Y:S01]  /*69a0*/  R2UR UR4, R0 ;  /* 0x00000000000472ca */ /* 0x000fe200000e0000 */
[----:B------:R-:W-:Y:S01]  /*69b0*/  VOTEU.ANY UR5, UPT, PT ;  /* 0x0000000000057886 */ /* 0x000fe200038e0100 */
[----:B------:R-:W0:Y:S01]  /*69c0*/  S2R R0, SR_LANEID ;  /* 0x0000000000007919 */ /* 0x000e220000000000 */
[----:B------:R-:W-:-:S10]  /*69d0*/  UFLO.U32 UR5, UR5 ;  /* 0x00000005000572bd */ /* 0x000fd400080e0000 */
[----:B------:R-:W-:-:S06]  /*69e0*/  ULOP3.LUT UR4, URZ, UR4, URZ, 0x33, !UPT ;  /* 0x00000004ff047292 */ /* 0x000fcc000f8e33ff */
[----:B------:R-:W-:-:S04]  /*69f0*/  IMAD.U32 R2, RZ, RZ, UR4 ;  /* 0x00000004ff027e24 */ /* 0x000fc8000f8e00ff */
[----:B------:R-:W1:Y:S02]  /*6a00*/  REDUX UR7, R2 ;  /* 0x00000000020773c4 */ /* 0x000e640000000000 */
[----:B------:R2:W-:Y:S01]  /*6a10*/  UTCATOMSWS.AND URZ, UR4 ;  /* 0x0000000400ff79e3 */ /* 0x0005e20008000000 */
[----:B0-----:R-:W-:Y:S02]  /*6a20*/  ISETP.EQ.U32.AND P0, PT, R0, UR5, PT ;  /* 0x0000000500007c0c */ /* 0x001fe4000bf02070 */
[----:B-1----:R-:W-:-:S11]  /*6a30*/  MOV R0, UR7 ;  /* 0x0000000700007c02 */ /* 0x002fd60008000f00 */
[----:B------:R2:W-:Y:S01]  /*6a40*/  @P0 ATOMS.AND RZ, [UR6], R0 ;  /* 0x00000000ffff098c */ /* 0x0005e2000a800006 */
[----:B------:R-:W-:Y:S05]  /*6a50*/  BRA `(.L_x_20) ;  /* 0x0000000000147947 */ /* 0x000fea0003800000 */
.L_x_22:
[----:B------:R-:W-:-:S07]  /*6a60*/  MOV R2, 0x6a80 ;  /* 0x00006a8000027802 */ /* 0x000fce0000000f00 */
[----:B------:R-:W-:Y:S05]  /*6a70*/  CALL.REL.NOINC `($__internal_0_$__cuda_sm10x_tcgen05_guardrail_trap_col_being_dealloced_not_returned_by_alloc) ;  /* 0x0000000000447944 */ /* 0x000fea0003c00000 */
[----:B------:R-:W-:Y:S05]  /*6a80*/  BRA `(.L_x_20) ;  /* 0x0000000000087947 */ /* 0x000fea0003800000 */
.L_x_21:
[----:B------:R-:W-:-:S07]  /*6a90*/  MOV R2, 0x6ab0 ;  /* 0x00006ab000027802 */ /* 0x000fce0000000f00 */
[----:B------:R-:W-:Y:S05]  /*6aa0*/  CALL.REL.NOINC `($__internal_2_$__cuda_sm10x_tcgen05_guardrail_trap_unallocated_columns_being_dealloced) ;  /* 0x0000000000507944 */ /* 0x000fea0003c00000 */
.L_x_20:
[----:B------:R-:W-:Y:S01]  /*6ab0*/  NOP ;  /* 0x0000000000007918 */ /* 0x000fe20000000000 */
[----:B--2---:R-:W-:Y:S05]  /*6ac0*/  EXIT ;  /* 0x000000000000794d */ /* 0x004fea0003800000 */
.L_x_8:
[----:B------:R-:W1:Y:S02]  /*6ad0*/  SYNCS.PHASECHK.TRANS64.TRYWAIT P4, [UR11+0x6000], RZ ;  /* 0x006000ffff0075a7 */ /* 0x000e64000808110b */
[----:B-1----:R-:W-:Y:S05]  /*6ae0*/  @!P4 BRA `(.L_x_8) ;  /* 0xfffffffc00f8c947 */ /* 0x002fea000383ffff */
[----:B------:R-:W-:Y:S05]  /*6af0*/  BRA `(.L_x_7) ;  /* 0xffffffb0003c7947 */ /* 0x000fea000383ffff */
.L_x_14:
[----:B------:R-:W1:Y:S02]  /*6b00*/  SYNCS.PHASECHK.TRANS64.TRYWAIT P2, [UR11+0xa010], RZ ;  /* 0x00a010ffff0075a7 */ /* 0x000e64000804110b */
[----:B-1----:R-:W-:Y:S05]  /*6b10*/  @!P2 BRA `(.L_x_14) ;  /* 0xfffffffc00f8a947 */ /* 0x002fea000383ffff */
[----:B------:R-:W-:Y:S05]  /*6b20*/  BRA `(.L_x_23) ;  /* 0xffffffd000687947 */ /* 0x000fea000383ffff */
.L_x_15:
[----:B------:R-:W1:Y:S02]  /*6b30*/  SYNCS.PHASECHK.TRANS64.TRYWAIT P2, [UR16], R114 ;  /* 0x00000072ff0075a7 */ /* 0x000e640008041110 */
[----:B-1----:R-:W-:Y:S05]  /*6b40*/  @!P2 BRA `(.L_x_15) ;  /* 0xfffffffc00f8a947 */ /* 0x002fea000383ffff */
[----:B------:R-:W-:Y:S05]  /*6b50*/  BRA `(.L_x_24) ;  /* 0xffffffdc00647947 */ /* 0x000fea000383ffff */
.L_x_19:
[----:B------:R-:W1:Y:S02]  /*6b60*/  SYNCS.PHASECHK.TRANS64.TRYWAIT P2, [UR16], R4 ;  /* 0x00000004ff0075a7 */ /* 0x000e640008041110 */
[----:B-1----:R-:W-:Y:S05]  /*6b70*/  @!P2 BRA `(.L_x_19) ;  /* 0xfffffffc00f8a947 */ /* 0x002fea000383ffff */
[----:B------:R-:W-:Y:S05]  /*6b80*/  BRA `(.L_x_18) ;  /* 0xffffffe400bc7947 */ /* 0x000fea000383ffff */
        .weak           $__internal_0_$__cuda_sm10x_tcgen05_guardrail_trap_col_being_dealloced_not_returned_by_alloc
        .type           $__internal_0_$__cuda_sm10x_tcgen05_guardrail_trap_col_being_dealloced_not_returned_by_alloc,@function
        .size           $__internal_0_$__cuda_sm10x_tcgen05_guardrail_trap_col_being_dealloced_not_returned_by_alloc,($__internal_1_$__cuda_sm10x_tcgen05_guardrail_trap_phase_invalid_during_alloc - $__internal_0_$__cuda_sm10x_tcgen05_guardrail_trap_col_being_dealloced_not_returned_by_alloc)
$__internal_0_$__cuda_sm10x_tcgen05_guardrail_trap_col_being_dealloced_not_returned_by_alloc:
[----:B------:R-:W-:Y:S05]  /*6b90*/  BPT.TRAP 0x1 ;  /* 0x000000040000795c */ /* 0x000fea0000300000 */
[----:B------:R-:W-:-:S04]  /*6ba0*/  MOV R3, 0x0 ;  /* 0x0000000000037802 */ /* 0x000fc80000000f00 */
[----:B------:R-:W-:Y:S05]  /*6bb0*/  RET.REL.NODEC R2 `(attn_fwd) ;  /* 0xffffff9402107950 */ /* 0x000fea0003c3ffff */
        .weak           $__internal_1_$__cuda_sm10x_tcgen05_guardrail_trap_phase_invalid_during_alloc
        .type           $__internal_1_$__cuda_sm10x_tcgen05_guardrail_trap_phase_invalid_during_alloc,@function
        .size           $__internal_1_$__cuda_sm10x_tcgen05_guardrail_trap_phase_invalid_during_alloc,($__internal_2_$__cuda_sm10x_tcgen05_guardrail_trap_unallocated_columns_being_dealloced - $__internal_1_$__cuda_sm10x_tcgen05_guardrail_trap_phase_invalid_during_alloc)
$__internal_1_$__cuda_sm10x_tcgen05_guardrail_trap_phase_invalid_during_alloc:
[----:B------:R-:W-:Y:S05]  /*6bc0*/  BPT.TRAP 0x1 ;  /* 0x000000040000795c */ /* 0x000fea0000300000 */
[----:B------:R-:W-:-:S04]  /*6bd0*/  HFMA2 R3, -RZ, RZ, 0, 0 ;  /* 0x00000000ff037431 */ /* 0x000fc800000001ff */
[----:B------:R-:W-:Y:S05]  /*6be0*/  RET.REL.NODEC R2 `(attn_fwd) ;  /* 0xffffff9402047950 */ /* 0x000fea0003c3ffff */
        .weak           $__internal_2_$__cuda_sm10x_tcgen05_guardrail_trap_unallocated_columns_being_dealloced
        .type           $__internal_2_$__cuda_sm10x_tcgen05_guardrail_trap_unallocated_columns_being_dealloced,@function
        .size           $__internal_2_$__cuda_sm10x_tcgen05_guardrail_trap_unallocated_columns_being_dealloced,(.L_x_28 - $__internal_2_$__cuda_sm10x_tcgen05_guardrail_trap_unallocated_columns_being_dealloced)
$__internal_2_$__cuda_sm10x_tcgen05_guardrail_trap_unallocated_columns_being_dealloced:
[----:B------:R-:W-:Y:S05]  /*6bf0*/  BPT.TRAP 0x1 ;  /* 0x000000040000795c */ /* 0x000fea0000300000 */
[----:B------:R-:W-:-:S04]  /*6c00*/  MOV R3, 0x0 ;  /* 0x0000000000037802 */ /* 0x000fc80000000f00 */
[----:B------:R-:W-:Y:S05]  /*6c10*/  RET.REL.NODEC R2 `(attn_fwd) ;  /* 0xffffff9002f87950 */ /* 0x000fea0003c3ffff */
.L_x_25:
[----:B------:R-:W-:-:S00]  /*6c20*/  BRA `(.L_x_25) ;  /* 0xfffffffc00fc7947 */ /* 0x000fc0000383ffff */
[----:B------:R-:W-:-:S00]  /*6c30*/  NOP ;  /* 0x0000000000007918 */ /* 0x000fc00000000000 */
        /* <DEDUP_REMOVED lines=12> */
.L_x_28:


//--------------------- .nv.global.init           --------------------------
	.section	.nv.global.init,"aw",@progbits
.nv.global.init:
	.type		_$_str,@object
	.size		_$_str,(.L_3 - _$_str)
_$_str:
        /*0000*/ 	.byte	0x5f, 0x5f, 0x43, 0x55, 0x44, 0x41, 0x5f, 0x46, 0x54, 0x5a, 0x00
.L_3:


//--------------------- .nv.shared.attn_fwd       --------------------------
	.section	.nv.shared.attn_fwd,"aw",@nobits
	.sectionflags	@""
	.align	16
	.zero		1024


//--------------------- .nv.shared.reserved.0     --------------------------
	.section	.nv.shared.reserved.0,"aw",@nobits
	.align	8
	.weak		__nv_reservedSMEM_offset_0_alias
	.size		__nv_reservedSMEM_offset_0_alias, 0, 64
	.other		__nv_reservedSMEM_offset_0_alias,@"STO_CUDA_RESERVED_SHARED STV_DEFAULT"
__nv_reservedSMEM_offset_0_alias:
	.zero		0
.nv.shared.reserved.0:
	.zero		64
	.weak		__nv_reservedSMEM_allocation_phase
	.type		__nv_reservedSMEM_allocation_phase,@object
	.size		__nv_reservedSMEM_allocation_phase,(.L_0 - __nv_reservedSMEM_allocation_phase)
__nv_reservedSMEM_allocation_phase:
	.zero		1
.L_0:
	.zero		7
	.weak		__nv_reservedSMEM_devtool_atexit_pc
	.type		__nv_reservedSMEM_devtool_atexit_pc,@object
	.size		__nv_reservedSMEM_devtool_atexit_pc,(__nv_reservedSMEM_allocation_mask - __nv_reservedSMEM_devtool_atexit_pc)
__nv_reservedSMEM_devtool_atexit_pc:
	.zero		8
	.weak		__nv_reservedSMEM_allocation_mask
	.type		__nv_reservedSMEM_allocation_mask,@object
	.size		__nv_reservedSMEM_allocation_mask,(.L_2 - __nv_reservedSMEM_allocation_mask)
__nv_reservedSMEM_allocation_mask:
	.zero		4
.L_2:


//--------------------- .nv.constant0.attn_fwd    --------------------------
	.section	.nv.constant0.attn_fwd,"a",@progbits
	.sectionflags	@""
	.align	4
.nv.constant0.attn_fwd:
	.zero		1032


//--------------------- SYMBOLS --------------------------

	.type		.nv.reservedSmem.offset0,@object
	.size		.nv.reservedSmem.offset0,0x4
	.type		.nv.reservedSmem.cap,@object
	.size		.nv.reservedSmem.cap,0x4
